// auto-generated by cutlass_sweep.epilogue — config: {"arch": "sm_100", "cluster_m": 2, "cluster_n": 1, "dtype": "e4m3", "fusion": "relu", "tile_k": 64, "tile_m": 128, "tile_n": 256}
#include "cutlass/cutlass.h"
#include "cutlass/gemm/collective/collective_builder.hpp"
#include "cutlass/gemm/device/gemm_universal_adapter.h"
#include "cutlass/gemm/kernel/gemm_universal.hpp"
#include "cutlass/epilogue/collective/collective_builder.hpp"
#include "cutlass/epilogue/fusion/operations.hpp"
#include "cutlass/epilogue/thread/activation.h"

using Elem = cutlass::float_e4m3_t;
using Acc  = float;
using TileShape    = cute::Shape<cute::_128, cute::_256, cute::_64>;
using ClusterShape = cute::Shape<cute::_2, cute::_1, cute::_1>;
using FusionOp     = cutlass::epilogue::fusion::LinCombEltAct<cutlass::epilogue::thread::ReLU, Elem, Acc>;

using CollectiveEpilogue = typename cutlass::epilogue::collective::CollectiveBuilder<
    cutlass::arch::Sm100, cutlass::arch::OpClassTensorOp,
    TileShape, ClusterShape,
    cutlass::epilogue::collective::EpilogueTileAuto,
    Acc, Acc,
    Elem, cutlass::layout::RowMajor, 128 / cutlass::sizeof_bits<Elem>::value,
    Elem, cutlass::layout::RowMajor, 128 / cutlass::sizeof_bits<Elem>::value,
    cutlass::epilogue::collective::EpilogueScheduleAuto,
    FusionOp
  >::CollectiveOp;

using CollectiveMainloop = typename cutlass::gemm::collective::CollectiveBuilder<
    cutlass::arch::Sm100, cutlass::arch::OpClassTensorOp,
    Elem, cutlass::layout::RowMajor, 128 / cutlass::sizeof_bits<Elem>::value,
    Elem, cutlass::layout::ColumnMajor, 128 / cutlass::sizeof_bits<Elem>::value,
    Acc,
    TileShape, ClusterShape,
    cutlass::gemm::collective::StageCountAutoCarveout<
        static_cast<int>(sizeof(typename CollectiveEpilogue::SharedStorage))>,
    cutlass::gemm::collective::KernelScheduleAuto
  >::CollectiveOp;

using GemmKernel = cutlass::gemm::kernel::GemmUniversal<
    cute::Shape<int,int,int,int>, CollectiveMainloop, CollectiveEpilogue>;
using Gemm = cutlass::gemm::device::GemmUniversalAdapter<GemmKernel>;

auto* _anchor = &cutlass::device_kernel<GemmKernel>;


// ===== COMPILED SASS (sm_100a) =====

	.target	sm_100a

	.elftype	@"ET_EXEC"


//--------------------- .note.nv.tkinfo           --------------------------
	.section	.note.nv.tkinfo,"",@"SHT_NOTE"
	.sectionflags	@"SHF_NOTE_NV_TKINFO"
	.tkinfo
        /*0018*/ 	.word	0x00000002
        /*0030*/ 	.string	""
        /*0030*/ 	.string	"ptxas"
        /*0030*/ 	.string	"Cuda compilation tools, release 13.0, V13.0.88"
        /*0030*/ 	.string	"Build cuda_13.0.r13.0/compiler.36424714_0"
        /*0030*/ 	.string	"-arch sm_100a -m 64 "



//--------------------- .note.nv.cuinfo           --------------------------
	.section	.note.nv.cuinfo,"",@"SHT_NOTE"
	.sectionflags	@"SHF_NOTE_NV_CUINFO"
        /*0018*/ 	.short	0x0002
        /*001a*/ 	.short	0x0064
        /*001c*/ 	.short	0x0082
	.zero		2


//--------------------- .nv.info                  --------------------------
	.section	.nv.info,"",@"SHT_CUDA_INFO"
	.align	4


	//----- nvinfo : EIATTR_REGCOUNT
	.align		4
        /*0000*/ 	.byte	0x04, 0x2f
        /*0002*/ 	.short	(.L_20 - .L_19)
	.align		4
.L_19:
        /*0004*/ 	.word	index@(_ZN7cutlass13device_kernelINS_4gemm6kernel13GemmUniversalIN4cute5tupleIJiiiiEEENS1_10collective13CollectiveMmaINS1_35MainloopSm100TmaUmmaWarpSpecializedILi16ELi2ELi4ENS5_IJNS4_1CILi2EEENSA_ILi1EEESC_EEEEENS5_IJNSA_ILi128EEENSA_ILi256EEENSA_ILi64EEEEEENS_12float_e4m3_tENS5_IJlSC_lEEESJ_SK_NS4_8TiledMMAINS4_8MMA_AtomIJNS4_10MMA_TraitsINS4_25SM100_MMA_F8F6F4_2x1SM_SSEJSJ_SJ_fSF_SG_NS4_17integral_constantINS4_4UMMA5MajorELSR_0EEESS_NSP_INSQ_7ScaleInELST_0EEESU_EEEEEENS4_6LayoutINS5_IJSC_SC_SC_EEENS5_IJNSA_ILi0EEESZ_SZ_EEEEENS5_IJNS4_10UnderscoreES12_S12_EEEEENS4_18SM100_TMA_2SM_LOADENS4_14ComposedLayoutINS4_7SwizzleILi2ELi4ELi3EEENS4_18smem_ptr_flag_bitsILi8EEENSX_INS5_IJNSA_ILi8EEESH_EEENS5_IJSH_SC_EEEEEEEvNS4_8identityES15_S1F_vS1G_EENS_8epilogue10collective18CollectiveEpilogueINS1I_23Sm100TmaWarpSpecializedILi4ELi2ELi32ELb0ELb0EEEJNS5_IJSH_SG_SH_EEENS5_IJNSX_ISH_SC_EENSX_INS5_IJNSA_ILi32EEESB_EEENS5_IJSC_SF_EEEEEEEESJ_SK_SJ_SK_NS1I_6fusion15FusionCallbacksIS1M_NS1U_13LinCombEltActINS1I_6thread4ReLuESJ_fSJ_fLNS_15FloatRoundStyleE2EEES1N_S1T_JEEENS4_5SM1004TMEM4LOAD26SM100_TMEM_LOAD_32dp32b32xENS4_13SM90_TMA_LOADENS16_INS17_ILi1ELi4ELi3EEES1A_NSX_INS5_IJS1B_S1P_EEENS5_IJS1P_SC_EEEEEEENS4_39AutoVectorizingCopyWithAssumedAlignmentILi128EEENS4_14SM90_TMA_STOREES2B_S2D_S2D_EEEvvEEEEvNT_6ParamsE)
        /*0008*/ 	.word	0x0000007c


	//----- nvinfo : EIATTR_FRAME_SIZE
	.align		4
.L_20:
        /*000c*/ 	.byte	0x04, 0x11
        /*000e*/ 	.short	(.L_22 - .L_21)
	.align		4
.L_21:
        /*0010*/ 	.word	index@($__internal_2_$__cuda_sm10x_tcgen05_guardrail_trap_unallocated_columns_being_dealloced)
        /*0014*/ 	.word	0x00000000


	//----- nvinfo : EIATTR_FRAME_SIZE
	.align		4
.L_22:
        /*0018*/ 	.byte	0x04, 0x11
        /*001a*/ 	.short	(.L_24 - .L_23)
	.align		4
.L_23:
        /*001c*/ 	.word	index@($__internal_1_$__cuda_sm10x_tcgen05_guardrail_trap_phase_invalid_during_alloc)
        /*0020*/ 	.word	0x00000000


	//----- nvinfo : EIATTR_FRAME_SIZE
	.align		4
.L_24:
        /*0024*/ 	.byte	0x04, 0x11
        /*0026*/ 	.short	(.L_26 - .L_25)
	.align		4
.L_25:
        /*0028*/ 	.word	index@($__internal_0_$__cuda_sm10x_tcgen05_guardrail_trap_col_being_dealloced_not_returned_by_alloc)
        /*002c*/ 	.word	0x00000000


	//----- nvinfo : EIATTR_FRAME_SIZE
	.align		4
.L_26:
        /*0030*/ 	.byte	0x04, 0x11
        /*0032*/ 	.short	(.L_28 - .L_27)
	.align		4
.L_27:
        /*0034*/ 	.word	index@(_ZN7cutlass13device_kernelINS_4gemm6kernel13GemmUniversalIN4cute5tupleIJiiiiEEENS1_10collective13CollectiveMmaINS1_35MainloopSm100TmaUmmaWarpSpecializedILi16ELi2ELi4ENS5_IJNS4_1CILi2EEENSA_ILi1EEESC_EEEEENS5_IJNSA_ILi128EEENSA_ILi256EEENSA_ILi64EEEEEENS_12float_e4m3_tENS5_IJlSC_lEEESJ_SK_NS4_8TiledMMAINS4_8MMA_AtomIJNS4_10MMA_TraitsINS4_25SM100_MMA_F8F6F4_2x1SM_SSEJSJ_SJ_fSF_SG_NS4_17integral_constantINS4_4UMMA5MajorELSR_0EEESS_NSP_INSQ_7ScaleInELST_0EEESU_EEEEEENS4_6LayoutINS5_IJSC_SC_SC_EEENS5_IJNSA_ILi0EEESZ_SZ_EEEEENS5_IJNS4_10UnderscoreES12_S12_EEEEENS4_18SM100_TMA_2SM_LOADENS4_14ComposedLayoutINS4_7SwizzleILi2ELi4ELi3EEENS4_18smem_ptr_flag_bitsILi8EEENSX_INS5_IJNSA_ILi8EEESH_EEENS5_IJSH_SC_EEEEEEEvNS4_8identityES15_S1F_vS1G_EENS_8epilogue10collective18CollectiveEpilogueINS1I_23Sm100TmaWarpSpecializedILi4ELi2ELi32ELb0ELb0EEEJNS5_IJSH_SG_SH_EEENS5_IJNSX_ISH_SC_EENSX_INS5_IJNSA_ILi32EEESB_EEENS5_IJSC_SF_EEEEEEEESJ_SK_SJ_SK_NS1I_6fusion15FusionCallbacksIS1M_NS1U_13LinCombEltActINS1I_6thread4ReLuESJ_fSJ_fLNS_15FloatRoundStyleE2EEES1N_S1T_JEEENS4_5SM1004TMEM4LOAD26SM100_TMEM_LOAD_32dp32b32xENS4_13SM90_TMA_LOADENS16_INS17_ILi1ELi4ELi3EEES1A_NSX_INS5_IJS1B_S1P_EEENS5_IJS1P_SC_EEEEEEENS4_39AutoVectorizingCopyWithAssumedAlignmentILi128EEENS4_14SM90_TMA_STOREES2B_S2D_S2D_EEEvvEEEEvNT_6ParamsE)
        /*0038*/ 	.word	0x00000000


	//----- nvinfo : EIATTR_MIN_STACK_SIZE
	.align		4
.L_28:
        /*003c*/ 	.byte	0x04, 0x12
        /*003e*/ 	.short	(.L_30 - .L_29)
	.align		4
.L_29:
        /*0040*/ 	.word	index@(_ZN7cutlass13device_kernelINS_4gemm6kernel13GemmUniversalIN4cute5tupleIJiiiiEEENS1_10collective13CollectiveMmaINS1_35MainloopSm100TmaUmmaWarpSpecializedILi16ELi2ELi4ENS5_IJNS4_1CILi2EEENSA_ILi1EEESC_EEEEENS5_IJNSA_ILi128EEENSA_ILi256EEENSA_ILi64EEEEEENS_12float_e4m3_tENS5_IJlSC_lEEESJ_SK_NS4_8TiledMMAINS4_8MMA_AtomIJNS4_10MMA_TraitsINS4_25SM100_MMA_F8F6F4_2x1SM_SSEJSJ_SJ_fSF_SG_NS4_17integral_constantINS4_4UMMA5MajorELSR_0EEESS_NSP_INSQ_7ScaleInELST_0EEESU_EEEEEENS4_6LayoutINS5_IJSC_SC_SC_EEENS5_IJNSA_ILi0EEESZ_SZ_EEEEENS5_IJNS4_10UnderscoreES12_S12_EEEEENS4_18SM100_TMA_2SM_LOADENS4_14ComposedLayoutINS4_7SwizzleILi2ELi4ELi3EEENS4_18smem_ptr_flag_bitsILi8EEENSX_INS5_IJNSA_ILi8EEESH_EEENS5_IJSH_SC_EEEEEEEvNS4_8identityES15_S1F_vS1G_EENS_8epilogue10collective18CollectiveEpilogueINS1I_23Sm100TmaWarpSpecializedILi4ELi2ELi32ELb0ELb0EEEJNS5_IJSH_SG_SH_EEENS5_IJNSX_ISH_SC_EENSX_INS5_IJNSA_ILi32EEESB_EEENS5_IJSC_SF_EEEEEEEESJ_SK_SJ_SK_NS1I_6fusion15FusionCallbacksIS1M_NS1U_13LinCombEltActINS1I_6thread4ReLuESJ_fSJ_fLNS_15FloatRoundStyleE2EEES1N_S1T_JEEENS4_5SM1004TMEM4LOAD26SM100_TMEM_LOAD_32dp32b32xENS4_13SM90_TMA_LOADENS16_INS17_ILi1ELi4ELi3EEES1A_NSX_INS5_IJS1B_S1P_EEENS5_IJS1P_SC_EEEEEEENS4_39AutoVectorizingCopyWithAssumedAlignmentILi128EEENS4_14SM90_TMA_STOREES2B_S2D_S2D_EEEvvEEEEvNT_6ParamsE)
        /*0044*/ 	.word	0x00000000
.L_30:


//--------------------- .nv.compat                --------------------------
	.section	.nv.compat,"",@"SHT_CUDA_COMPAT_INFO"
	.align	4
        /*0000*/ 	.byte	0x02, 0x09, 0x01, 0x00, 0x02, 0x02, 0x02, 0x00, 0x02, 0x05, 0x05, 0x00, 0x03, 0x07, 0x01, 0x01
        /*0010*/ 	.byte	0x02, 0x03, 0x01, 0x00, 0x02, 0x06, 0x01, 0x00, 0x04, 0x0b, 0x08, 0x00, 0x09, 0x00, 0x00, 0x00
        /*0020*/ 	.byte	0x00, 0x00, 0x00, 0x00


//--------------------- .nv.info._ZN7cutlass13device_kernelINS_4gemm6kernel13GemmUniversalIN4cute5tupleIJiiiiEEENS1_10collective13CollectiveMmaINS1_35MainloopSm100TmaUmmaWarpSpecializedILi16ELi2ELi4ENS5_IJNS4_1CILi2EEENSA_ILi1EEESC_EEEEENS5_IJNSA_ILi128EEENSA_ILi256EEENSA_ILi64EEEEEENS_12float_e4m3_tENS5_IJlSC_lEEESJ_SK_NS4_8TiledMMAINS4_8MMA_AtomIJNS4_10MMA_TraitsINS4_25SM100_MMA_F8F6F4_2x1SM_SSEJSJ_SJ_fSF_SG_NS4_17integral_constantINS4_4UMMA5MajorELSR_0EEESS_NSP_INSQ_7ScaleInELST_0EEESU_EEEEEENS4_6LayoutINS5_IJSC_SC_SC_EEENS5_IJNSA_ILi0EEESZ_SZ_EEEEENS5_IJNS4_10UnderscoreES12_S12_EEEEENS4_18SM100_TMA_2SM_LOADENS4_14ComposedLayoutINS4_7SwizzleILi2ELi4ELi3EEENS4_18smem_ptr_flag_bitsILi8EEENSX_INS5_IJNSA_ILi8EEESH_EEENS5_IJSH_SC_EEEEEEEvNS4_8identityES15_S1F_vS1G_EENS_8epilogue10collective18CollectiveEpilogueINS1I_23Sm100TmaWarpSpecializedILi4ELi2ELi32ELb0ELb0EEEJNS5_IJSH_SG_SH_EEENS5_IJNSX_ISH_SC_EENSX_INS5_IJNSA_ILi32EEESB_EEENS5_IJSC_SF_EEEEEEEESJ_SK_SJ_SK_NS1I_6fusion15FusionCallbacksIS1M_NS1U_13LinCombEltActINS1I_6thread4ReLuESJ_fSJ_fLNS_15FloatRoundStyleE2EEES1N_S1T_JEEENS4_5SM1004TMEM4LOAD26SM100_TMEM_LOAD_32dp32b32xENS4_13SM90_TMA_LOADENS16_INS17_ILi1ELi4ELi3EEES1A_NSX_INS5_IJS1B_S1P_EEENS5_IJS1P_SC_EEEEEEENS4_39AutoVectorizingCopyWithAssumedAlignmentILi128EEENS4_14SM90_TMA_STOREES2B_S2D_S2D_EEEvvEEEEvNT_6ParamsE --------------------------
	.section	.nv.info._ZN7cutlass13device_kernelINS_4gemm6kernel13GemmUniversalIN4cute5tupleIJiiiiEEENS1_10collective13CollectiveMmaINS1_35MainloopSm100TmaUmmaWarpSpecializedILi16ELi2ELi4ENS5_IJNS4_1CILi2EEENSA_ILi1EEESC_EEEEENS5_IJNSA_ILi128EEENSA_ILi256EEENSA_ILi64EEEEEENS_12float_e4m3_tENS5_IJlSC_lEEESJ_SK_NS4_8TiledMMAINS4_8MMA_AtomIJNS4_10MMA_TraitsINS4_25SM100_MMA_F8F6F4_2x1SM_SSEJSJ_SJ_fSF_SG_NS4_17integral_constantINS4_4UMMA5MajorELSR_0EEESS_NSP_INSQ_7ScaleInELST_0EEESU_EEEEEENS4_6LayoutINS5_IJSC_SC_SC_EEENS5_IJNSA_ILi0EEESZ_SZ_EEEEENS5_IJNS4_10UnderscoreES12_S12_EEEEENS4_18SM100_TMA_2SM_LOADENS4_14ComposedLayoutINS4_7SwizzleILi2ELi4ELi3EEENS4_18smem_ptr_flag_bitsILi8EEENSX_INS5_IJNSA_ILi8EEESH_EEENS5_IJSH_SC_EEEEEEEvNS4_8identityES15_S1F_vS1G_EENS_8epilogue10collective18CollectiveEpilogueINS1I_23Sm100TmaWarpSpecializedILi4ELi2ELi32ELb0ELb0EEEJNS5_IJSH_SG_SH_EEENS5_IJNSX_ISH_SC_EENSX_INS5_IJNSA_ILi32EEESB_EEENS5_IJSC_SF_EEEEEEEESJ_SK_SJ_SK_NS1I_6fusion15FusionCallbacksIS1M_NS1U_13LinCombEltActINS1I_6thread4ReLuESJ_fSJ_fLNS_15FloatRoundStyleE2EEES1N_S1T_JEEENS4_5SM1004TMEM4LOAD26SM100_TMEM_LOAD_32dp32b32xENS4_13SM90_TMA_LOADENS16_INS17_ILi1ELi4ELi3EEES1A_NSX_INS5_IJS1B_S1P_EEENS5_IJS1P_SC_EEEEEEENS4_39AutoVectorizingCopyWithAssumedAlignmentILi128EEENS4_14SM90_TMA_STOREES2B_S2D_S2D_EEEvvEEEEvNT_6ParamsE,"",@"SHT_CUDA_INFO"
	.sectionflags	@""
	.align	4


	//----- nvinfo : EIATTR_CUDA_API_VERSION
	.align		4
        /*0000*/ 	.byte	0x04, 0x37
        /*0002*/ 	.short	(.L_32 - .L_31)
.L_31:
        /*0004*/ 	.word	0x00000082


	//----- nvinfo : EIATTR_KPARAM_INFO
	.align		4
.L_32:
        /*0008*/ 	.byte	0x04, 0x17
        /*000a*/ 	.short	(.L_34 - .L_33)
.L_33:
        /*000c*/ 	.word	0x00000000
        /*0010*/ 	.short	0x0000
        /*0012*/ 	.short	0x0000
        /*0014*/ 	.byte	0x00, 0xf0, 0x01, 0x20


	//----- nvinfo : EIATTR_AT_ENTRY_FRAGMENTS
	.align		4
.L_34:
        /*0018*/ 	.byte	0x04, 0x4f
        /*001a*/ 	.short	(.L_36 - .L_35)


	//   ....[0]....
.L_35:
        /*001c*/ 	.word	0x00000007


	//----- nvinfo : EIATTR_RESERVED_SMEM_USED
	.align		4
.L_36:
        /*0020*/ 	.byte	0x01, 0x41
	.zero		2


	//----- nvinfo : EIATTR_SPARSE_MMA_MASK
	.align		4
        /*0024*/ 	.byte	0x03, 0x50
        /*0026*/ 	.short	0x0000


	//----- nvinfo : EIATTR_TCGEN05_2CTA_USED
	.align		4
        /*0028*/ 	.byte	0x01, 0x52
	.zero		2


	//----- nvinfo : EIATTR_MAXREG_COUNT
	.align		4
        /*002c*/ 	.byte	0x03, 0x1b
        /*002e*/ 	.short	0x00ff


	//----- nvinfo : EIATTR_NUM_BARRIERS
	.align		4
        /*0030*/ 	.byte	0x02, 0x4c
        /*0032*/ 	.byte	0x07
	.zero		1


	//----- nvinfo : EIATTR_EXTERNS
	.align		4
        /*0034*/ 	.byte	0x04, 0x0f
        /*0036*/ 	.short	(.L_38 - .L_37)


	//   ....[0]....
	.align		4
.L_37:
        /*0038*/ 	.word	index@(__assertfail)


	//----- nvinfo : EIATTR_MERCURY_ISA_VERSION
	.align		4
.L_38:
        /*003c*/ 	.byte	0x03, 0x5f
        /*003e*/ 	.short	0x0101


	//----- nvinfo : EIATTR_INT_WARP_WIDE_INSTR_OFFSETS
	.align		4
        /*0040*/ 	.byte	0x04, 0x31
        /*0042*/ 	.short	(.L_40 - .L_39)


	//   ....[0]....
.L_39:
        /*0044*/ 	.word	0x00000e90


	//   ....[1]....
        /*0048*/ 	.word	0x00000f30


	//   ....[2]....
        /*004c*/ 	.word	0x00002280


	//   ....[3]....
        /*0050*/ 	.word	0x00004730


	//   ....[4]....
        /*0054*/ 	.word	0x00004760


	//   ....[5]....
        /*0058*/ 	.word	0x000047b0


	//   ....[6]....
        /*005c*/ 	.word	0x000050d0


	//   ....[7]....
        /*0060*/ 	.word	0x000050f0


	//   ....[8]....
        /*0064*/ 	.word	0x000051d0


	//   ....[9]....
        /*0068*/ 	.word	0x00005290


	//   ....[10]....
        /*006c*/ 	.word	0x000052b0


	//   ....[11]....
        /*0070*/ 	.word	0x00005380


	//   ....[12]....
        /*0074*/ 	.word	0x00005470


	//   ....[13]....
        /*0078*/ 	.word	0x00005490


	//   ....[14]....
        /*007c*/ 	.word	0x00005590


	//   ....[15]....
        /*0080*/ 	.word	0x00005740


	//   ....[16]....
        /*0084*/ 	.word	0x00005750


	//   ....[17]....
        /*0088*/ 	.word	0x000058e0


	//----- nvinfo : EIATTR_COOP_GROUP_MASK_REGIDS
	.align		4
.L_40:
        /*008c*/ 	.byte	0x04, 0x29
        /*008e*/ 	.short	(.L_42 - .L_41)


	//   ....[0]....
.L_41:
        /*0090*/ 	.word	0xffffffff


	//   ....[1]....
        /*0094*/ 	.word	0xffffffff


	//   ....[2]....
        /*0098*/ 	.word	0xffffffff


	//   ....[3]....
        /*009c*/ 	.word	0xffffffff


	//   ....[4]....
        /*00a0*/ 	.word	0xffffffff


	//   ....[5]....
        /*00a4*/ 	.word	0xffffffff


	//   ....[6]....
        /*00a8*/ 	.word	0xffffffff


	//   ....[7]....
        /*00ac*/ 	.word	0xffffffff


	//   ....[8]....
        /*00b0*/ 	.word	0xffffffff


	//   ....[9]....
        /*00b4*/ 	.word	0xffffffff


	//   ....[10]....
        /*00b8*/ 	.word	0xffffffff


	//   ....[11]....
        /*00bc*/ 	.word	0xffffffff


	//   ....[12]....
        /*00c0*/ 	.word	0xffffffff


	//   ....[13]....
        /*00c4*/ 	.word	0xffffffff


	//----- nvinfo : EIATTR_COOP_GROUP_INSTR_OFFSETS
	.align		4
.L_42:
        /*00c8*/ 	.byte	0x04, 0x28
        /*00ca*/ 	.short	(.L_44 - .L_43)


	//   ....[0]....
.L_43:
        /*00cc*/ 	.word	0x000000c0


	//   ....[1]....
        /*00d0*/ 	.word	0x000004d0


	//   ....[2]....
        /*00d4*/ 	.word	0x00000800


	//   ....[3]....
        /*00d8*/ 	.word	0x00000990


	//   ....[4]....
        /*00dc*/ 	.word	0x00000a80


	//   ....[5]....
        /*00e0*/ 	.word	0x00000be0


	//   ....[6]....
        /*00e4*/ 	.word	0x00000d70


	//   ....[7]....
        /*00e8*/ 	.word	0x00000fb0


	//   ....[8]....
        /*00ec*/ 	.word	0x00002160


	//   ....[9]....
        /*00f0*/ 	.word	0x00003600


	//   ....[10]....
        /*00f4*/ 	.word	0x00003ad0


	//   ....[11]....
        /*00f8*/ 	.word	0x00003b00


	//   ....[12]....
        /*00fc*/ 	.word	0x00004640


	//   ....[13]....
        /*0100*/ 	.word	0x00004850


	//----- nvinfo : EIATTR_VRC_CTA_INIT_COUNT
	.align		4
.L_44:
        /*0104*/ 	.byte	0x02, 0x4a
        /*0106*/ 	.byte	0x80
	.zero		1


	//----- nvinfo : EIATTR_SYSCALL_OFFSETS
	.align		4
        /*0108*/ 	.byte	0x04, 0x46
        /*010a*/ 	.short	(.L_46 - .L_45)


	//   ....[0]....
.L_45:
        /*010c*/ 	.word	0x00006380


	//   ....[1]....
        /*0110*/ 	.word	0x000064c0


	//   ....[2]....
        /*0114*/ 	.word	0x00006d10


	//   ....[3]....
        /*0118*/ 	.word	0x00007b00


	//   ....[4]....
        /*011c*/ 	.word	0x000088a0


	//   ....[5]....
        /*0120*/ 	.word	0x00009660


	//----- nvinfo : EIATTR_MBARRIER_INSTR_OFFSETS
	.align		4
.L_46:
        /*0124*/ 	.byte	0x04, 0x39
        /*0126*/ 	.short	(.L_48 - .L_47)


	//   ....[0]....
.L_47:
        /*0128*/ 	.word	0x000005e0
        /*012c*/ 	.word	0x000000ff
        /*0130*/ 	.word	0x00000000
        /*0134*/ 	.short	0x0100
        /*0136*/ 	.byte	0x08
	.zero		1


	//   ....[1]....
        /*0138*/ 	.word	0x000005f0
        /*013c*/ 	.word	0x000000ff
        /*0140*/ 	.word	0x00000080
        /*0144*/ 	.short	0x0100
        /*0146*/ 	.byte	0x08
	.zero		1


	//   ....[2]....
        /*0148*/ 	.word	0x00000600
        /*014c*/ 	.word	0x000000ff
        /*0150*/ 	.word	0x00000008
        /*0154*/ 	.short	0x0100
        /*0156*/ 	.byte	0x08
	.zero		1


	//   ....[3]....
        /*0158*/ 	.word	0x00000610
        /*015c*/ 	.word	0x000000ff
        /*0160*/ 	.word	0x00000088
        /*0164*/ 	.short	0x0100
        /*0166*/ 	.byte	0x08
	.zero		1


	//   ....[4]....
        /*0168*/ 	.word	0x00000620
        /*016c*/ 	.word	0x000000ff
        /*0170*/ 	.word	0x00000010
        /*0174*/ 	.short	0x0100
        /*0176*/ 	.byte	0x08
	.zero		1


	//   ....[5]....
        /*0178*/ 	.word	0x00000630
        /*017c*/ 	.word	0x000000ff
        /*0180*/ 	.word	0x00000090
        /*0184*/ 	.short	0x0100
        /*0186*/ 	.byte	0x08
	.zero		1


	//   ....[6]....
        /*0188*/ 	.word	0x00000640
        /*018c*/ 	.word	0x000000ff
        /*0190*/ 	.word	0x00000018
        /*0194*/ 	.short	0x0100
        /*0196*/ 	.byte	0x08
	.zero		1


	//   ....[7]....
        /*0198*/ 	.word	0x00000650
        /*019c*/ 	.word	0x000000ff
        /*01a0*/ 	.word	0x00000098
        /*01a4*/ 	.short	0x0100
        /*01a6*/ 	.byte	0x08
	.zero		1


	//   ....[8]....
        /*01a8*/ 	.word	0x00000660
        /*01ac*/ 	.word	0x000000ff
        /*01b0*/ 	.word	0x00000020
        /*01b4*/ 	.short	0x0100
        /*01b6*/ 	.byte	0x08
	.zero		1


	//   ....[9]....
        /*01b8*/ 	.word	0x00000670
        /*01bc*/ 	.word	0x000000ff
        /*01c0*/ 	.word	0x000000a0
        /*01c4*/ 	.short	0x0100
        /*01c6*/ 	.byte	0x08
	.zero		1


	//   ....[10]....
        /*01c8*/ 	.word	0x00000680
        /*01cc*/ 	.word	0x000000ff
        /*01d0*/ 	.word	0x00000028
        /*01d4*/ 	.short	0x0100
        /*01d6*/ 	.byte	0x08
	.zero		1


	//   ....[11]....
        /*01d8*/ 	.word	0x00000690
        /*01dc*/ 	.word	0x000000ff
        /*01e0*/ 	.word	0x000000a8
        /*01e4*/ 	.short	0x0100
        /*01e6*/ 	.byte	0x08
	.zero		1


	//   ....[12]....
        /*01e8*/ 	.word	0x000006a0
        /*01ec*/ 	.word	0x000000ff
        /*01f0*/ 	.word	0x00000030
        /*01f4*/ 	.short	0x0100
        /*01f6*/ 	.byte	0x08
	.zero		1


	//   ....[13]....
        /*01f8*/ 	.word	0x000006b0
        /*01fc*/ 	.word	0x000000ff
        /*0200*/ 	.word	0x000000b0
        /*0204*/ 	.short	0x0100
        /*0206*/ 	.byte	0x08
	.zero		1


	//   ....[14]....
        /*0208*/ 	.word	0x000006c0
        /*020c*/ 	.word	0x000000ff
        /*0210*/ 	.word	0x00000038
        /*0214*/ 	.short	0x0100
        /*0216*/ 	.byte	0x08
	.zero		1


	//   ....[15]....
        /*0218*/ 	.word	0x000006d0
        /*021c*/ 	.word	0x000000ff
        /*0220*/ 	.word	0x000000b8
        /*0224*/ 	.short	0x0100
        /*0226*/ 	.byte	0x08
	.zero		1


	//   ....[16]....
        /*0228*/ 	.word	0x000006e0
        /*022c*/ 	.word	0x000000ff
        /*0230*/ 	.word	0x00000040
        /*0234*/ 	.short	0x0100
        /*0236*/ 	.byte	0x08
	.zero		1


	//   ....[17]....
        /*0238*/ 	.word	0x000006f0
        /*023c*/ 	.word	0x000000ff
        /*0240*/ 	.word	0x000000c0
        /*0244*/ 	.short	0x0100
        /*0246*/ 	.byte	0x08
	.zero		1


	//   ....[18]....
        /*0248*/ 	.word	0x00000700
        /*024c*/ 	.word	0x000000ff
        /*0250*/ 	.word	0x00000048
        /*0254*/ 	.short	0x0100
        /*0256*/ 	.byte	0x08
	.zero		1


	//   ....[19]....
        /*0258*/ 	.word	0x00000710
        /*025c*/ 	.word	0x000000ff
        /*0260*/ 	.word	0x000000c8
        /*0264*/ 	.short	0x0100
        /*0266*/ 	.byte	0x08
	.zero		1


	//   ....[20]....
        /*0268*/ 	.word	0x00000720
        /*026c*/ 	.word	0x000000ff
        /*0270*/ 	.word	0x00000050
        /*0274*/ 	.short	0x0100
        /*0276*/ 	.byte	0x08
	.zero		1


	//   ....[21]....
        /*0278*/ 	.word	0x00000730
        /*027c*/ 	.word	0x000000ff
        /*0280*/ 	.word	0x000000d0
        /*0284*/ 	.short	0x0100
        /*0286*/ 	.byte	0x08
	.zero		1


	//   ....[22]....
        /*0288*/ 	.word	0x00000740
        /*028c*/ 	.word	0x000000ff
        /*0290*/ 	.word	0x00000058
        /*0294*/ 	.short	0x0100
        /*0296*/ 	.byte	0x08
	.zero		1


	//   ....[23]....
        /*0298*/ 	.word	0x00000750
        /*029c*/ 	.word	0x000000ff
        /*02a0*/ 	.word	0x000000d8
        /*02a4*/ 	.short	0x0100
        /*02a6*/ 	.byte	0x08
	.zero		1


	//   ....[24]....
        /*02a8*/ 	.word	0x00000760
        /*02ac*/ 	.word	0x000000ff
        /*02b0*/ 	.word	0x00000060
        /*02b4*/ 	.short	0x0100
        /*02b6*/ 	.byte	0x08
	.zero		1


	//   ....[25]....
        /*02b8*/ 	.word	0x00000770
        /*02bc*/ 	.word	0x000000ff
        /*02c0*/ 	.word	0x000000e0
        /*02c4*/ 	.short	0x0100
        /*02c6*/ 	.byte	0x08
	.zero		1


	//   ....[26]....
        /*02c8*/ 	.word	0x00000780
        /*02cc*/ 	.word	0x000000ff
        /*02d0*/ 	.word	0x00000068
        /*02d4*/ 	.short	0x0100
        /*02d6*/ 	.byte	0x08
	.zero		1


	//   ....[27]....
        /*02d8*/ 	.word	0x00000790
        /*02dc*/ 	.word	0x000000ff
        /*02e0*/ 	.word	0x000000e8
        /*02e4*/ 	.short	0x0100
        /*02e6*/ 	.byte	0x08
	.zero		1


	//   ....[28]....
        /*02e8*/ 	.word	0x000007a0
        /*02ec*/ 	.word	0x000000ff
        /*02f0*/ 	.word	0x00000070
        /*02f4*/ 	.short	0x0100
        /*02f6*/ 	.byte	0x08
	.zero		1


	//   ....[29]....
        /*02f8*/ 	.word	0x000007b0
        /*02fc*/ 	.word	0x000000ff
        /*0300*/ 	.word	0x000000f0
        /*0304*/ 	.short	0x0100
        /*0306*/ 	.byte	0x08
	.zero		1


	//   ....[30]....
        /*0308*/ 	.word	0x000007c0
        /*030c*/ 	.word	0x000000ff
        /*0310*/ 	.word	0x00000078
        /*0314*/ 	.short	0x0100
        /*0316*/ 	.byte	0x08
	.zero		1


	//   ....[31]....
        /*0318*/ 	.word	0x000007d0
        /*031c*/ 	.word	0x000000ff
        /*0320*/ 	.word	0x000000f8
        /*0324*/ 	.short	0x0100
        /*0326*/ 	.byte	0x08
	.zero		1


	//   ....[32]....
        /*0328*/ 	.word	0x00000900
        /*032c*/ 	.word	0x000000ff
        /*0330*/ 	.word	0x00000100
        /*0334*/ 	.short	0x0100
        /*0336*/ 	.byte	0x09
	.zero		1


	//   ....[33]....
        /*0338*/ 	.word	0x00000910
        /*033c*/ 	.word	0x000000ff
        /*0340*/ 	.word	0x00000120
        /*0344*/ 	.short	0x0100
        /*0346*/ 	.byte	0x09
	.zero		1


	//   ....[34]....
        /*0348*/ 	.word	0x00000920
        /*034c*/ 	.word	0x000000ff
        /*0350*/ 	.word	0x00000108
        /*0354*/ 	.short	0x0100
        /*0356*/ 	.byte	0x09
	.zero		1


	//   ....[35]....
        /*0358*/ 	.word	0x00000930
        /*035c*/ 	.word	0x000000ff
        /*0360*/ 	.word	0x00000128
        /*0364*/ 	.short	0x0100
        /*0366*/ 	.byte	0x09
	.zero		1


	//   ....[36]....
        /*0368*/ 	.word	0x00000940
        /*036c*/ 	.word	0x000000ff
        /*0370*/ 	.word	0x00000110
        /*0374*/ 	.short	0x0100
        /*0376*/ 	.byte	0x09
	.zero		1


	//   ....[37]....
        /*0378*/ 	.word	0x00000950
        /*037c*/ 	.word	0x000000ff
        /*0380*/ 	.word	0x00000130
        /*0384*/ 	.short	0x0100
        /*0386*/ 	.byte	0x09
	.zero		1


	//   ....[38]....
        /*0388*/ 	.word	0x00000960
        /*038c*/ 	.word	0x000000ff
        /*0390*/ 	.word	0x00000118
        /*0394*/ 	.short	0x0100
        /*0396*/ 	.byte	0x09
	.zero		1


	//   ....[39]....
        /*0398*/ 	.word	0x00000970
        /*039c*/ 	.word	0x000000ff
        /*03a0*/ 	.word	0x00000138
        /*03a4*/ 	.short	0x0100
        /*03a6*/ 	.byte	0x09
	.zero		1


	//   ....[40]....
        /*03a8*/ 	.word	0x00000a50
        /*03ac*/ 	.word	0x000000ff
        /*03b0*/ 	.word	0x00000140
        /*03b4*/ 	.short	0x0100
        /*03b6*/ 	.byte	0x08
	.zero		1


	//   ....[41]....
        /*03b8*/ 	.word	0x00000a60
        /*03bc*/ 	.word	0x000000ff
        /*03c0*/ 	.word	0x00000148
        /*03c4*/ 	.short	0x0100
        /*03c6*/ 	.byte	0x08
	.zero		1


	//   ....[42]....
        /*03c8*/ 	.word	0x00000b90
        /*03cc*/ 	.word	0x000000ff
        /*03d0*/ 	.word	0x00000150
        /*03d4*/ 	.short	0x0100
        /*03d6*/ 	.byte	0x08
	.zero		1


	//   ....[43]....
        /*03d8*/ 	.word	0x00000ba0
        /*03dc*/ 	.word	0x000000ff
        /*03e0*/ 	.word	0x00000160
        /*03e4*/ 	.short	0x0100
        /*03e6*/ 	.byte	0x08
	.zero		1


	//   ....[44]....
        /*03e8*/ 	.word	0x00000bb0
        /*03ec*/ 	.word	0x000000ff
        /*03f0*/ 	.word	0x00000158
        /*03f4*/ 	.short	0x0100
        /*03f6*/ 	.byte	0x08
	.zero		1


	//   ....[45]....
        /*03f8*/ 	.word	0x00000bc0
        /*03fc*/ 	.word	0x000000ff
        /*0400*/ 	.word	0x00000168
        /*0404*/ 	.short	0x0100
        /*0406*/ 	.byte	0x08
	.zero		1


	//   ....[46]....
        /*0408*/ 	.word	0x00000ce0
        /*040c*/ 	.word	0x000000ff
        /*0410*/ 	.word	0x00000170
        /*0414*/ 	.short	0x0100
        /*0416*/ 	.byte	0x09
	.zero		1


	//   ....[47]....
        /*0418*/ 	.word	0x00000cf0
        /*041c*/ 	.word	0x000000ff
        /*0420*/ 	.word	0x00000190
        /*0424*/ 	.short	0x0100
        /*0426*/ 	.byte	0x09
	.zero		1


	//   ....[48]....
        /*0428*/ 	.word	0x00000d00
        /*042c*/ 	.word	0x000000ff
        /*0430*/ 	.word	0x00000178
        /*0434*/ 	.short	0x0100
        /*0436*/ 	.byte	0x09
	.zero		1


	//   ....[49]....
        /*0438*/ 	.word	0x00000d10
        /*043c*/ 	.word	0x000000ff
        /*0440*/ 	.word	0x00000198
        /*0444*/ 	.short	0x0100
        /*0446*/ 	.byte	0x09
	.zero		1


	//   ....[50]....
        /*0448*/ 	.word	0x00000d20
        /*044c*/ 	.word	0x000000ff
        /*0450*/ 	.word	0x00000180
        /*0454*/ 	.short	0x0100
        /*0456*/ 	.byte	0x09
	.zero		1


	//   ....[51]....
        /*0458*/ 	.word	0x00000d30
        /*045c*/ 	.word	0x000000ff
        /*0460*/ 	.word	0x000001a0
        /*0464*/ 	.short	0x0100
        /*0466*/ 	.byte	0x09
	.zero		1


	//   ....[52]....
        /*0468*/ 	.word	0x00000d40
        /*046c*/ 	.word	0x000000ff
        /*0470*/ 	.word	0x00000188
        /*0474*/ 	.short	0x0100
        /*0476*/ 	.byte	0x09
	.zero		1


	//   ....[53]....
        /*0478*/ 	.word	0x00000d50
        /*047c*/ 	.word	0x000000ff
        /*0480*/ 	.word	0x000001a8
        /*0484*/ 	.short	0x0100
        /*0486*/ 	.byte	0x09
	.zero		1


	//   ....[54]....
        /*0488*/ 	.word	0x00000e40
        /*048c*/ 	.word	0x000000ff
        /*0490*/ 	.word	0x000001b0
        /*0494*/ 	.short	0x0100
        /*0496*/ 	.byte	0x08
	.zero		1


	//   ....[55]....
        /*0498*/ 	.word	0x00000e50
        /*049c*/ 	.word	0x000000ff
        /*04a0*/ 	.word	0x000001c0
        /*04a4*/ 	.short	0x0100
        /*04a6*/ 	.byte	0x08
	.zero		1


	//   ....[56]....
        /*04a8*/ 	.word	0x00000e60
        /*04ac*/ 	.word	0x000000ff
        /*04b0*/ 	.word	0x000001b8
        /*04b4*/ 	.short	0x0100
        /*04b6*/ 	.byte	0x08
	.zero		1


	//   ....[57]....
        /*04b8*/ 	.word	0x00000e70
        /*04bc*/ 	.word	0x000000ff
        /*04c0*/ 	.word	0x000001c8
        /*04c4*/ 	.short	0x0100
        /*04c6*/ 	.byte	0x08
	.zero		1


	//   ....[58]....
        /*04c8*/ 	.word	0x00000f60
        /*04cc*/ 	.word	0x000000ff
        /*04d0*/ 	.word	0x000001d0
        /*04d4*/ 	.short	0x0100
        /*04d6*/ 	.byte	0x07
	.zero		1


	//   ....[59]....
        /*04d8*/ 	.word	0x00001950
        /*04dc*/ 	.word	0x00000002
        /*04e0*/ 	.word	0x000001c0
        /*04e4*/ 	.short	0x010a
        /*04e6*/ 	.byte	0xff
	.zero		1


	//   ....[60]....
        /*04e8*/ 	.word	0x00001980
        /*04ec*/ 	.word	0x00000002
        /*04f0*/ 	.word	0x000001b0
        /*04f4*/ 	.short	0x0101
        /*04f6*/ 	.byte	0xff
	.zero		1


	//   ....[61]....
        /*04f8*/ 	.word	0x00001a50
        /*04fc*/ 	.word	0x000000ff
        /*0500*/ 	.word	0x00000080
        /*0504*/ 	.short	0x010a
        /*0506*/ 	.byte	0x08
	.zero		1


	//   ....[62]....
        /*0508*/ 	.word	0x00001b50
        /*050c*/ 	.word	0x000000ff
        /*0510*/ 	.word	0x00000080
        /*0514*/ 	.short	0x010a
        /*0516*/ 	.byte	0x21
	.zero		1


	//   ....[63]....
        /*0518*/ 	.word	0x00001d00
        /*051c*/ 	.word	0x000000ff
        /*0520*/ 	.word	0x00000080
        /*0524*/ 	.short	0x010a
        /*0526*/ 	.byte	0x08
	.zero		1


	//   ....[64]....
        /*0528*/ 	.word	0x00001e20
        /*052c*/ 	.word	0x000000ff
        /*0530*/ 	.word	0x00000148
        /*0534*/ 	.short	0x0101
        /*0536*/ 	.byte	0x06
	.zero		1


	//   ....[65]....
        /*0538*/ 	.word	0x00001e30
        /*053c*/ 	.word	0x000000ff
        /*0540*/ 	.word	0x00000080
        /*0544*/ 	.short	0x010a
        /*0546*/ 	.byte	0x08
	.zero		1


	//   ....[66]....
        /*0548*/ 	.word	0x00001eb0
        /*054c*/ 	.word	0x000000ff
        /*0550*/ 	.word	0x00000080
        /*0554*/ 	.short	0x010a
        /*0556*/ 	.byte	0x11
	.zero		1


	//   ....[67]....
        /*0558*/ 	.word	0x00002040
        /*055c*/ 	.word	0x000000ff
        /*0560*/ 	.word	0x00000080
        /*0564*/ 	.short	0x010a
        /*0566*/ 	.byte	0x08
	.zero		1


	//   ....[68]....
        /*0568*/ 	.word	0x00002190
        /*056c*/ 	.word	0x00000002
        /*0570*/ 	.word	0x00000150
        /*0574*/ 	.short	0x010a
        /*0576*/ 	.byte	0xff
	.zero		1


	//   ....[69]....
        /*0578*/ 	.word	0x00002250
        /*057c*/ 	.word	0x00000002
        /*0580*/ 	.word	0x00000000
        /*0584*/ 	.short	0x0101
        /*0586*/ 	.byte	0xff
	.zero		1


	//   ....[70]....
        /*0588*/ 	.word	0x000027b0
        /*058c*/ 	.word	0x000000ff
        /*0590*/ 	.word	0x00000000
        /*0594*/ 	.short	0x010a
        /*0596*/ 	.byte	0x04
	.zero		1


	//   ....[71]....
        /*0598*/ 	.word	0x00002840
        /*059c*/ 	.word	0x000000ff
        /*05a0*/ 	.word	0x00000000
        /*05a4*/ 	.short	0x010a
        /*05a6*/ 	.byte	0x04
	.zero		1


	//   ....[72]....
        /*05a8*/ 	.word	0x000028d0
        /*05ac*/ 	.word	0x000000ff
        /*05b0*/ 	.word	0x00000000
        /*05b4*/ 	.short	0x010a
        /*05b6*/ 	.byte	0x04
	.zero		1


	//   ....[73]....
        /*05b8*/ 	.word	0x00002960
        /*05bc*/ 	.word	0x000000ff
        /*05c0*/ 	.word	0x00000000
        /*05c4*/ 	.short	0x010a
        /*05c6*/ 	.byte	0x04
	.zero		1


	//   ....[74]....
        /*05c8*/ 	.word	0x000029f0
        /*05cc*/ 	.word	0x000000ff
        /*05d0*/ 	.word	0x00000000
        /*05d4*/ 	.short	0x010a
        /*05d6*/ 	.byte	0x04
	.zero		1


	//   ....[75]....
        /*05d8*/ 	.word	0x00002a80
        /*05dc*/ 	.word	0x000000ff
        /*05e0*/ 	.word	0x00000000
        /*05e4*/ 	.short	0x010a
        /*05e6*/ 	.byte	0x04
	.zero		1


	//   ....[76]....
        /*05e8*/ 	.word	0x00002b10
        /*05ec*/ 	.word	0x000000ff
        /*05f0*/ 	.word	0x00000000
        /*05f4*/ 	.short	0x010a
        /*05f6*/ 	.byte	0x04
	.zero		1


	//   ....[77]....
        /*05f8*/ 	.word	0x00002ba0
        /*05fc*/ 	.word	0x000000ff
        /*0600*/ 	.word	0x00000000
        /*0604*/ 	.short	0x010a
        /*0606*/ 	.byte	0x04
	.zero		1


	//   ....[78]....
        /*0608*/ 	.word	0x00002c30
        /*060c*/ 	.word	0x000000ff
        /*0610*/ 	.word	0x00000000
        /*0614*/ 	.short	0x010a
        /*0616*/ 	.byte	0x04
	.zero		1


	//   ....[79]....
        /*0618*/ 	.word	0x00002cc0
        /*061c*/ 	.word	0x000000ff
        /*0620*/ 	.word	0x00000000
        /*0624*/ 	.short	0x010a
        /*0626*/ 	.byte	0x04
	.zero		1


	//   ....[80]....
        /*0628*/ 	.word	0x00002d50
        /*062c*/ 	.word	0x000000ff
        /*0630*/ 	.word	0x00000000
        /*0634*/ 	.short	0x010a
        /*0636*/ 	.byte	0x04
	.zero		1


	//   ....[81]....
        /*0638*/ 	.word	0x00002de0
        /*063c*/ 	.word	0x000000ff
        /*0640*/ 	.word	0x00000000
        /*0644*/ 	.short	0x010a
        /*0646*/ 	.byte	0x04
	.zero		1


	//   ....[82]....
        /*0648*/ 	.word	0x00002e70
        /*064c*/ 	.word	0x000000ff
        /*0650*/ 	.word	0x00000000
        /*0654*/ 	.short	0x010a
        /*0656*/ 	.byte	0x04
	.zero		1


	//   ....[83]....
        /*0658*/ 	.word	0x00002f00
        /*065c*/ 	.word	0x000000ff
        /*0660*/ 	.word	0x00000000
        /*0664*/ 	.short	0x010a
        /*0666*/ 	.byte	0x04
	.zero		1


	//   ....[84]....
        /*0668*/ 	.word	0x00002f90
        /*066c*/ 	.word	0x000000ff
        /*0670*/ 	.word	0x00000000
        /*0674*/ 	.short	0x010a
        /*0676*/ 	.byte	0x04
	.zero		1


	//   ....[85]....
        /*0678*/ 	.word	0x00003030
        /*067c*/ 	.word	0x00000000
        /*0680*/ 	.word	0x00000000
        /*0684*/ 	.short	0x010a
        /*0686*/ 	.byte	0xff
	.zero		1


	//   ....[86]....
        /*0688*/ 	.word	0x00003160
        /*068c*/ 	.word	0x00000000
        /*0690*/ 	.word	0x000001b0
        /*0694*/ 	.short	0x010a
        /*0696*/ 	.byte	0xff
	.zero		1


	//   ....[87]....
        /*0698*/ 	.word	0x000031d0
        /*069c*/ 	.word	0x00000000
        /*06a0*/ 	.word	0x00000000
        /*06a4*/ 	.short	0x0101
        /*06a6*/ 	.byte	0xff
	.zero		1


	//   ....[88]....
        /*06a8*/ 	.word	0x000031f0
        /*06ac*/ 	.word	0x000000ff
        /*06b0*/ 	.word	0x00000160
        /*06b4*/ 	.short	0x010a
        /*06b6*/ 	.byte	0x05
	.zero		1


	//   ....[89]....
        /*06b8*/ 	.word	0x00003310
        /*06bc*/ 	.word	0x00000000
        /*06c0*/ 	.word	0x00000150
        /*06c4*/ 	.short	0x010a
        /*06c6*/ 	.byte	0xff
	.zero		1


	//   ....[90]....
        /*06c8*/ 	.word	0x00003410
        /*06cc*/ 	.word	0x00000000
        /*06d0*/ 	.word	0x00000000
        /*06d4*/ 	.short	0x0101
        /*06d6*/ 	.byte	0xff
	.zero		1


	//   ....[91]....
        /*06d8*/ 	.word	0x000034a0
        /*06dc*/ 	.word	0x000000ff
        /*06e0*/ 	.word	0x00000160
        /*06e4*/ 	.short	0x0106
        /*06e6*/ 	.byte	0x05
	.zero		1


	//   ....[92]....
        /*06e8*/ 	.word	0x000034c0
        /*06ec*/ 	.word	0x000000ff
        /*06f0*/ 	.word	0x00000160
        /*06f4*/ 	.short	0x010a
        /*06f6*/ 	.byte	0x05
	.zero		1


	//   ....[93]....
        /*06f8*/ 	.word	0x00003550
        /*06fc*/ 	.word	0x000000ff
        /*0700*/ 	.word	0x00000160
        /*0704*/ 	.short	0x0106
        /*0706*/ 	.byte	0x04
	.zero		1


	//   ....[94]....
        /*0708*/ 	.word	0x00003590
        /*070c*/ 	.word	0x00000000
        /*0710*/ 	.word	0x00000160
        /*0714*/ 	.short	0x010a
        /*0716*/ 	.byte	0xff
	.zero		1


	//   ....[95]....
        /*0718*/ 	.word	0x000037d0
        /*071c*/ 	.word	0x000000ff
        /*0720*/ 	.word	0x00000008
        /*0724*/ 	.short	0x010a
        /*0726*/ 	.byte	0x06
	.zero		1


	//   ....[96]....
        /*0728*/ 	.word	0x000037f0
        /*072c*/ 	.word	0x000000ff
        /*0730*/ 	.word	0x00000008
        /*0734*/ 	.short	0x010a
        /*0736*/ 	.byte	0x06
	.zero		1


	//   ....[97]....
        /*0738*/ 	.word	0x00003980
        /*073c*/ 	.word	0x000000ff
        /*0740*/ 	.word	0x00000008
        /*0744*/ 	.short	0x010a
        /*0746*/ 	.byte	0x06
	.zero		1


	//   ....[98]....
        /*0748*/ 	.word	0x000039a0
        /*074c*/ 	.word	0x000000ff
        /*0750*/ 	.word	0x00000008
        /*0754*/ 	.short	0x010a
        /*0756*/ 	.byte	0x06
	.zero		1


	//   ....[99]....
        /*0758*/ 	.word	0x00003a60
        /*075c*/ 	.word	0x000000ff
        /*0760*/ 	.word	0x00000000
        /*0764*/ 	.short	0x0101
        /*0766*/ 	.byte	0x07
	.zero		1


	//   ....[100]....
        /*0768*/ 	.word	0x00003d60
        /*076c*/ 	.word	0x00000000
        /*0770*/ 	.word	0x00000150
        /*0774*/ 	.short	0x010a
        /*0776*/ 	.byte	0xff
	.zero		1


	//   ....[101]....
        /*0778*/ 	.word	0x00003e20
        /*077c*/ 	.word	0x00000000
        /*0780*/ 	.word	0x00000000
        /*0784*/ 	.short	0x0101
        /*0786*/ 	.byte	0xff
	.zero		1


	//   ....[102]....
        /*0788*/ 	.word	0x00003ee0
        /*078c*/ 	.word	0x000000ff
        /*0790*/ 	.word	0x00000000
        /*0794*/ 	.short	0x010a
        /*0796*/ 	.byte	0x06
	.zero		1


	//   ....[103]....
        /*0798*/ 	.word	0x00003ef0
        /*079c*/ 	.word	0x000000ff
        /*07a0*/ 	.word	0x00000190
        /*07a4*/ 	.short	0x010a
        /*07a6*/ 	.byte	0x0a
	.zero		1


	//   ....[104]....
        /*07a8*/ 	.word	0x00003fa0
        /*07ac*/ 	.word	0x000000ff
        /*07b0*/ 	.word	0x00000000
        /*07b4*/ 	.short	0x010a
        /*07b6*/ 	.byte	0x09
	.zero		1


	//   ....[105]....
        /*07b8*/ 	.word	0x000040e0
        /*07bc*/ 	.word	0x000000ff
        /*07c0*/ 	.word	0x00000000
        /*07c4*/ 	.short	0x010a
        /*07c6*/ 	.byte	0x06
	.zero		1


	//   ....[106]....
        /*07c8*/ 	.word	0x00004330
        /*07cc*/ 	.word	0x000000ff
        /*07d0*/ 	.word	0x00000000
        /*07d4*/ 	.short	0x010a
        /*07d6*/ 	.byte	0x07
	.zero		1


	//   ....[107]....
        /*07d8*/ 	.word	0x000043c0
        /*07dc*/ 	.word	0x000000ff
        /*07e0*/ 	.word	0x00000000
        /*07e4*/ 	.short	0x010a
        /*07e6*/ 	.byte	0x07
	.zero		1


	//   ....[108]....
        /*07e8*/ 	.word	0x00004450
        /*07ec*/ 	.word	0x000000ff
        /*07f0*/ 	.word	0x00000000
        /*07f4*/ 	.short	0x010a
        /*07f6*/ 	.byte	0x07
	.zero		1


	//   ....[109]....
        /*07f8*/ 	.word	0x000044f0
        /*07fc*/ 	.word	0x00000000
        /*0800*/ 	.word	0x00000000
        /*0804*/ 	.short	0x010a
        /*0806*/ 	.byte	0xff
	.zero		1


	//   ....[110]....
        /*0808*/ 	.word	0x00004530
        /*080c*/ 	.word	0x00000000
        /*0810*/ 	.word	0x00000000
        /*0814*/ 	.short	0x010a
        /*0816*/ 	.byte	0xff
	.zero		1


	//   ....[111]....
        /*0818*/ 	.word	0x000045a0
        /*081c*/ 	.word	0x000000ff
        /*0820*/ 	.word	0x00000000
        /*0824*/ 	.short	0x0101
        /*0826*/ 	.byte	0x05
	.zero		1


	//   ....[112]....
        /*0828*/ 	.word	0x000045e0
        /*082c*/ 	.word	0x000000ff
        /*0830*/ 	.word	0x000001d0
        /*0834*/ 	.short	0x010a
        /*0836*/ 	.byte	0x08
	.zero		1


	//   ....[113]....
        /*0838*/ 	.word	0x00004630
        /*083c*/ 	.word	0x000000ff
        /*0840*/ 	.word	0x00000000
        /*0844*/ 	.short	0x0101
        /*0846*/ 	.byte	0x05
	.zero		1


	//   ....[114]....
        /*0848*/ 	.word	0x00004a80
        /*084c*/ 	.word	0x00000000
        /*0850*/ 	.word	0x00000150
        /*0854*/ 	.short	0x010a
        /*0856*/ 	.byte	0xff
	.zero		1


	//   ....[115]....
        /*0858*/ 	.word	0x00004b40
        /*085c*/ 	.word	0x00000000
        /*0860*/ 	.word	0x00000000
        /*0864*/ 	.short	0x0101
        /*0866*/ 	.byte	0xff
	.zero		1


	//   ....[116]....
        /*0868*/ 	.word	0x00004e60
        /*086c*/ 	.word	0x000000ff
        /*0870*/ 	.word	0x00000148
        /*0874*/ 	.short	0x010a
        /*0876*/ 	.byte	0x07
	.zero		1


	//   ....[117]....
        /*0878*/ 	.word	0x00005050
        /*087c*/ 	.word	0x000000ff
        /*0880*/ 	.word	0x00000120
        /*0884*/ 	.short	0x010a
        /*0886*/ 	.byte	0x07
	.zero		1


	//   ....[118]....
        /*0888*/ 	.word	0x00005240
        /*088c*/ 	.word	0x000000ff
        /*0890*/ 	.word	0x00000100
        /*0894*/ 	.short	0x010b
        /*0896*/ 	.byte	0x07
	.zero		1


	//   ....[119]....
        /*0898*/ 	.word	0x00005250
        /*089c*/ 	.word	0x000000ff
        /*08a0*/ 	.word	0x00000000
        /*08a4*/ 	.short	0x0101
        /*08a6*/ 	.byte	0x0e
	.zero		1


	//   ....[120]....
        /*08a8*/ 	.word	0x00005260
        /*08ac*/ 	.word	0x000000ff
        /*08b0*/ 	.word	0x00000128
        /*08b4*/ 	.short	0x010a
        /*08b6*/ 	.byte	0x07
	.zero		1


	//   ....[121]....
        /*08b8*/ 	.word	0x00005410
        /*08bc*/ 	.word	0x000000ff
        /*08c0*/ 	.word	0x00000108
        /*08c4*/ 	.short	0x010b
        /*08c6*/ 	.byte	0x07
	.zero		1


	//   ....[122]....
        /*08c8*/ 	.word	0x00005420
        /*08cc*/ 	.word	0x000000ff
        /*08d0*/ 	.word	0x00000000
        /*08d4*/ 	.short	0x0101
        /*08d6*/ 	.byte	0x0e
	.zero		1


	//   ....[123]....
        /*08d8*/ 	.word	0x00005430
        /*08dc*/ 	.word	0x000000ff
        /*08e0*/ 	.word	0x00000130
        /*08e4*/ 	.short	0x010a
        /*08e6*/ 	.byte	0x07
	.zero		1


	//   ....[124]....
        /*08e8*/ 	.word	0x00005620
        /*08ec*/ 	.word	0x000000ff
        /*08f0*/ 	.word	0x00000110
        /*08f4*/ 	.short	0x010b
        /*08f6*/ 	.byte	0x07
	.zero		1


	//   ....[125]....
        /*08f8*/ 	.word	0x00005690
        /*08fc*/ 	.word	0x000000ff
        /*0900*/ 	.word	0x00000000
        /*0904*/ 	.short	0x0101
        /*0906*/ 	.byte	0x0e
	.zero		1


	//   ....[126]....
        /*0908*/ 	.word	0x000056a0
        /*090c*/ 	.word	0x000000ff
        /*0910*/ 	.word	0x00000138
        /*0914*/ 	.short	0x010a
        /*0916*/ 	.byte	0x07
	.zero		1


	//   ....[127]....
        /*0918*/ 	.word	0x00005940
        /*091c*/ 	.word	0x000000ff
        /*0920*/ 	.word	0x00000118
        /*0924*/ 	.short	0x010b
        /*0926*/ 	.byte	0x07
	.zero		1


	//   ....[128]....
        /*0928*/ 	.word	0x00005960
        /*092c*/ 	.word	0x000000ff
        /*0930*/ 	.word	0x00000000
        /*0934*/ 	.short	0x0101
        /*0936*/ 	.byte	0x0d
	.zero		1


	//   ....[129]....
        /*0938*/ 	.word	0x00005990
        /*093c*/ 	.word	0x000000ff
        /*0940*/ 	.word	0x00000120
        /*0944*/ 	.short	0x010a
        /*0946*/ 	.byte	0x07
	.zero		1


	//   ....[130]....
        /*0948*/ 	.word	0x000059b0
        /*094c*/ 	.word	0x000000ff
        /*0950*/ 	.word	0x00000128
        /*0954*/ 	.short	0x010a
        /*0956*/ 	.byte	0x07
	.zero		1


	//   ....[131]....
        /*0958*/ 	.word	0x000059d0
        /*095c*/ 	.word	0x000000ff
        /*0960*/ 	.word	0x00000130
        /*0964*/ 	.short	0x010a
        /*0966*/ 	.byte	0x07
	.zero		1


	//   ....[132]....
        /*0968*/ 	.word	0x00005a10
        /*096c*/ 	.word	0x00000000
        /*0970*/ 	.word	0x00000138
        /*0974*/ 	.short	0x010a
        /*0976*/ 	.byte	0xff
	.zero		1


	//   ....[133]....
        /*0978*/ 	.word	0x00005d50
        /*097c*/ 	.word	0x00000000
        /*0980*/ 	.word	0x00000150
        /*0984*/ 	.short	0x010a
        /*0986*/ 	.byte	0xff
	.zero		1


	//   ....[134]....
        /*0988*/ 	.word	0x00005e60
        /*098c*/ 	.word	0x00000000
        /*0990*/ 	.word	0x00000000
        /*0994*/ 	.short	0x0101
        /*0996*/ 	.byte	0xff
	.zero		1


	//   ....[135]....
        /*0998*/ 	.word	0x00006810
        /*099c*/ 	.word	0x00000000
        /*09a0*/ 	.word	0x00000100
        /*09a4*/ 	.short	0x010a
        /*09a6*/ 	.byte	0xff
	.zero		1


	//   ....[136]....
        /*09a8*/ 	.word	0x000068c0
        /*09ac*/ 	.word	0x00000073
        /*09b0*/ 	.word	0x00000170
        /*09b4*/ 	.short	0x010a
        /*09b6*/ 	.byte	0xff
	.zero		1


	//   ....[137]....
        /*09b8*/ 	.word	0x00006a50
        /*09bc*/ 	.word	0x00000000
        /*09c0*/ 	.word	0x00000100
        /*09c4*/ 	.short	0x010a
        /*09c6*/ 	.byte	0xff
	.zero		1


	//   ....[138]....
        /*09c8*/ 	.word	0x00006b70
        /*09cc*/ 	.word	0x00000000
        /*09d0*/ 	.word	0x00000000
        /*09d4*/ 	.short	0x0101
        /*09d6*/ 	.byte	0xff
	.zero		1


	//   ....[139]....
        /*09d8*/ 	.word	0x00006bf0
        /*09dc*/ 	.word	0x00000073
        /*09e0*/ 	.word	0x00000170
        /*09e4*/ 	.short	0x010a
        /*09e6*/ 	.byte	0xff
	.zero		1


	//   ....[140]....
        /*09e8*/ 	.word	0x00007790
        /*09ec*/ 	.word	0x00000000
        /*09f0*/ 	.word	0x00000100
        /*09f4*/ 	.short	0x010a
        /*09f6*/ 	.byte	0xff
	.zero		1


	//   ....[141]....
        /*09f8*/ 	.word	0x00007850
        /*09fc*/ 	.word	0x00000000
        /*0a00*/ 	.word	0x00000100
        /*0a04*/ 	.short	0x010a
        /*0a06*/ 	.byte	0xff
	.zero		1


	//   ....[142]....
        /*0a08*/ 	.word	0x00007980
        /*0a0c*/ 	.word	0x00000000
        /*0a10*/ 	.word	0x00000000
        /*0a14*/ 	.short	0x0101
        /*0a16*/ 	.byte	0xff
	.zero		1


	//   ....[143]....
        /*0a18*/ 	.word	0x00008530
        /*0a1c*/ 	.word	0x00000000
        /*0a20*/ 	.word	0x00000100
        /*0a24*/ 	.short	0x010a
        /*0a26*/ 	.byte	0xff
	.zero		1


	//   ....[144]....
        /*0a28*/ 	.word	0x000085f0
        /*0a2c*/ 	.word	0x00000000
        /*0a30*/ 	.word	0x00000100
        /*0a34*/ 	.short	0x010a
        /*0a36*/ 	.byte	0xff
	.zero		1


	//   ....[145]....
        /*0a38*/ 	.word	0x00008720
        /*0a3c*/ 	.word	0x00000000
        /*0a40*/ 	.word	0x00000000
        /*0a44*/ 	.short	0x0101
        /*0a46*/ 	.byte	0xff
	.zero		1


	//   ....[146]....
        /*0a48*/ 	.word	0x000092f0
        /*0a4c*/ 	.word	0x00000000
        /*0a50*/ 	.word	0x00000100
        /*0a54*/ 	.short	0x010a
        /*0a56*/ 	.byte	0xff
	.zero		1


	//   ....[147]....
        /*0a58*/ 	.word	0x000093b0
        /*0a5c*/ 	.word	0x00000000
        /*0a60*/ 	.word	0x00000100
        /*0a64*/ 	.short	0x010a
        /*0a66*/ 	.byte	0xff
	.zero		1


	//   ....[148]....
        /*0a68*/ 	.word	0x000094e0
        /*0a6c*/ 	.word	0x00000000
        /*0a70*/ 	.word	0x00000000
        /*0a74*/ 	.short	0x0101
        /*0a76*/ 	.byte	0xff
	.zero		1


	//   ....[149]....
        /*0a78*/ 	.word	0x000097e0
        /*0a7c*/ 	.word	0x00000073
        /*0a80*/ 	.word	0x00000000
        /*0a84*/ 	.short	0x0101
        /*0a86*/ 	.byte	0xff
	.zero		1


	//   ....[150]....
        /*0a88*/ 	.word	0x0000a190
        /*0a8c*/ 	.word	0x00000002
        /*0a90*/ 	.word	0x000001c0
        /*0a94*/ 	.short	0x010a
        /*0a96*/ 	.byte	0xff
	.zero		1


	//   ....[151]....
        /*0a98*/ 	.word	0x0000a1f0
        /*0a9c*/ 	.word	0x00000002
        /*0aa0*/ 	.word	0x00000080
        /*0aa4*/ 	.short	0x010a
        /*0aa6*/ 	.byte	0xff
	.zero		1


	//   ....[152]....
        /*0aa8*/ 	.word	0x0000a250
        /*0aac*/ 	.word	0x00000002
        /*0ab0*/ 	.word	0x00000080
        /*0ab4*/ 	.short	0x010a
        /*0ab6*/ 	.byte	0xff
	.zero		1


	//   ....[153]....
        /*0ab8*/ 	.word	0x0000a2a0
        /*0abc*/ 	.word	0x00000002
        /*0ac0*/ 	.word	0x00000150
        /*0ac4*/ 	.short	0x010a
        /*0ac6*/ 	.byte	0xff
	.zero		1


	//   ....[154]....
        /*0ac8*/ 	.word	0x0000a300
        /*0acc*/ 	.word	0x00000000
        /*0ad0*/ 	.word	0x00000000
        /*0ad4*/ 	.short	0x010a
        /*0ad6*/ 	.byte	0xff
	.zero		1


	//   ....[155]....
        /*0ad8*/ 	.word	0x0000a360
        /*0adc*/ 	.word	0x00000000
        /*0ae0*/ 	.word	0x00000000
        /*0ae4*/ 	.short	0x010a
        /*0ae6*/ 	.byte	0xff
	.zero		1


	//   ....[156]....
        /*0ae8*/ 	.word	0x0000a3c0
        /*0aec*/ 	.word	0x00000000
        /*0af0*/ 	.word	0x00000000
        /*0af4*/ 	.short	0x010a
        /*0af6*/ 	.byte	0xff
	.zero		1


	//   ....[157]....
        /*0af8*/ 	.word	0x0000a420
        /*0afc*/ 	.word	0x00000000
        /*0b00*/ 	.word	0x00000000
        /*0b04*/ 	.short	0x010a
        /*0b06*/ 	.byte	0xff
	.zero		1


	//   ....[158]....
        /*0b08*/ 	.word	0x0000a480
        /*0b0c*/ 	.word	0x00000000
        /*0b10*/ 	.word	0x00000000
        /*0b14*/ 	.short	0x010a
        /*0b16*/ 	.byte	0xff
	.zero		1


	//   ....[159]....
        /*0b18*/ 	.word	0x0000a4e0
        /*0b1c*/ 	.word	0x00000000
        /*0b20*/ 	.word	0x00000000
        /*0b24*/ 	.short	0x010a
        /*0b26*/ 	.byte	0xff
	.zero		1


	//   ....[160]....
        /*0b28*/ 	.word	0x0000a540
        /*0b2c*/ 	.word	0x00000000
        /*0b30*/ 	.word	0x00000000
        /*0b34*/ 	.short	0x010a
        /*0b36*/ 	.byte	0xff
	.zero		1


	//   ....[161]....
        /*0b38*/ 	.word	0x0000a5a0
        /*0b3c*/ 	.word	0x00000000
        /*0b40*/ 	.word	0x00000000
        /*0b44*/ 	.short	0x010a
        /*0b46*/ 	.byte	0xff
	.zero		1


	//   ....[162]....
        /*0b48*/ 	.word	0x0000a600
        /*0b4c*/ 	.word	0x00000000
        /*0b50*/ 	.word	0x00000000
        /*0b54*/ 	.short	0x010a
        /*0b56*/ 	.byte	0xff
	.zero		1


	//   ....[163]....
        /*0b58*/ 	.word	0x0000a660
        /*0b5c*/ 	.word	0x00000000
        /*0b60*/ 	.word	0x00000000
        /*0b64*/ 	.short	0x010a
        /*0b66*/ 	.byte	0xff
	.zero		1


	//   ....[164]....
        /*0b68*/ 	.word	0x0000a6c0
        /*0b6c*/ 	.word	0x00000000
        /*0b70*/ 	.word	0x00000000
        /*0b74*/ 	.short	0x010a
        /*0b76*/ 	.byte	0xff
	.zero		1


	//   ....[165]....
        /*0b78*/ 	.word	0x0000a720
        /*0b7c*/ 	.word	0x00000000
        /*0b80*/ 	.word	0x00000000
        /*0b84*/ 	.short	0x010a
        /*0b86*/ 	.byte	0xff
	.zero		1


	//   ....[166]....
        /*0b88*/ 	.word	0x0000a780
        /*0b8c*/ 	.word	0x00000000
        /*0b90*/ 	.word	0x00000000
        /*0b94*/ 	.short	0x010a
        /*0b96*/ 	.byte	0xff
	.zero		1


	//   ....[167]....
        /*0b98*/ 	.word	0x0000a7e0
        /*0b9c*/ 	.word	0x00000000
        /*0ba0*/ 	.word	0x00000000
        /*0ba4*/ 	.short	0x010a
        /*0ba6*/ 	.byte	0xff
	.zero		1


	//   ....[168]....
        /*0ba8*/ 	.word	0x0000a840
        /*0bac*/ 	.word	0x00000000
        /*0bb0*/ 	.word	0x00000000
        /*0bb4*/ 	.short	0x010a
        /*0bb6*/ 	.byte	0xff
	.zero		1


	//   ....[169]....
        /*0bb8*/ 	.word	0x0000a890
        /*0bbc*/ 	.word	0x00000000
        /*0bc0*/ 	.word	0x000001b0
        /*0bc4*/ 	.short	0x010a
        /*0bc6*/ 	.byte	0xff
	.zero		1


	//   ....[170]....
        /*0bc8*/ 	.word	0x0000a8f0
        /*0bcc*/ 	.word	0x00000000
        /*0bd0*/ 	.word	0x00000160
        /*0bd4*/ 	.short	0x010a
        /*0bd6*/ 	.byte	0xff
	.zero		1


	//   ....[171]....
        /*0bd8*/ 	.word	0x0000a940
        /*0bdc*/ 	.word	0x00000000
        /*0be0*/ 	.word	0x00000150
        /*0be4*/ 	.short	0x010a
        /*0be6*/ 	.byte	0xff
	.zero		1


	//   ....[172]....
        /*0be8*/ 	.word	0x0000a9a0
        /*0bec*/ 	.word	0x00000000
        /*0bf0*/ 	.word	0x00000160
        /*0bf4*/ 	.short	0x010a
        /*0bf6*/ 	.byte	0xff
	.zero		1


	//   ....[173]....
        /*0bf8*/ 	.word	0x0000aa00
        /*0bfc*/ 	.word	0x00000004
        /*0c00*/ 	.word	0x00000008
        /*0c04*/ 	.short	0x010a
        /*0c06*/ 	.byte	0xff
	.zero		1


	//   ....[174]....
        /*0c08*/ 	.word	0x0000aae0
        /*0c0c*/ 	.word	0x00000002
        /*0c10*/ 	.word	0x00000008
        /*0c14*/ 	.short	0x010a
        /*0c16*/ 	.byte	0xff
	.zero		1


	//   ....[175]....
        /*0c18*/ 	.word	0x0000ab30
        /*0c1c*/ 	.word	0x00000000
        /*0c20*/ 	.word	0x00000150
        /*0c24*/ 	.short	0x010a
        /*0c26*/ 	.byte	0xff
	.zero		1


	//   ....[176]....
        /*0c28*/ 	.word	0x0000ab90
        /*0c2c*/ 	.word	0x00000000
        /*0c30*/ 	.word	0x00000190
        /*0c34*/ 	.short	0x010a
        /*0c36*/ 	.byte	0xff
	.zero		1


	//   ....[177]....
        /*0c38*/ 	.word	0x0000abf0
        /*0c3c*/ 	.word	0x00000000
        /*0c40*/ 	.word	0x00000000
        /*0c44*/ 	.short	0x010a
        /*0c46*/ 	.byte	0xff
	.zero		1


	//   ....[178]....
        /*0c48*/ 	.word	0x0000ac50
        /*0c4c*/ 	.word	0x00000000
        /*0c50*/ 	.word	0x00000000
        /*0c54*/ 	.short	0x010a
        /*0c56*/ 	.byte	0xff
	.zero		1


	//   ....[179]....
        /*0c58*/ 	.word	0x0000acb0
        /*0c5c*/ 	.word	0x00000000
        /*0c60*/ 	.word	0x00000000
        /*0c64*/ 	.short	0x010a
        /*0c66*/ 	.byte	0xff
	.zero		1


	//   ....[180]....
        /*0c68*/ 	.word	0x0000ad10
        /*0c6c*/ 	.word	0x00000000
        /*0c70*/ 	.word	0x00000000
        /*0c74*/ 	.short	0x010a
        /*0c76*/ 	.byte	0xff
	.zero		1


	//   ....[181]....
        /*0c78*/ 	.word	0x0000ad70
        /*0c7c*/ 	.word	0x00000000
        /*0c80*/ 	.word	0x000001d0
        /*0c84*/ 	.short	0x010a
        /*0c86*/ 	.byte	0xff
	.zero		1


	//   ....[182]....
        /*0c88*/ 	.word	0x0000adc0
        /*0c8c*/ 	.word	0x00000000
        /*0c90*/ 	.word	0x00000150
        /*0c94*/ 	.short	0x010a
        /*0c96*/ 	.byte	0xff
	.zero		1


	//   ....[183]....
        /*0c98*/ 	.word	0x0000ae20
        /*0c9c*/ 	.word	0x00000000
        /*0ca0*/ 	.word	0x00000148
        /*0ca4*/ 	.short	0x010a
        /*0ca6*/ 	.byte	0xff
	.zero		1


	//   ....[184]....
        /*0ca8*/ 	.word	0x0000ae80
        /*0cac*/ 	.word	0x00000000
        /*0cb0*/ 	.word	0x00000120
        /*0cb4*/ 	.short	0x010a
        /*0cb6*/ 	.byte	0xff
	.zero		1


	//   ....[185]....
        /*0cb8*/ 	.word	0x0000aee0
        /*0cbc*/ 	.word	0x00000000
        /*0cc0*/ 	.word	0x00000128
        /*0cc4*/ 	.short	0x010a
        /*0cc6*/ 	.byte	0xff
	.zero		1


	//   ....[186]....
        /*0cc8*/ 	.word	0x0000af40
        /*0ccc*/ 	.word	0x00000000
        /*0cd0*/ 	.word	0x00000130
        /*0cd4*/ 	.short	0x010a
        /*0cd6*/ 	.byte	0xff
	.zero		1


	//   ....[187]....
        /*0cd8*/ 	.word	0x0000afa0
        /*0cdc*/ 	.word	0x00000000
        /*0ce0*/ 	.word	0x00000138
        /*0ce4*/ 	.short	0x010a
        /*0ce6*/ 	.byte	0xff
	.zero		1


	//   ....[188]....
        /*0ce8*/ 	.word	0x0000b000
        /*0cec*/ 	.word	0x00000000
        /*0cf0*/ 	.word	0x00000120
        /*0cf4*/ 	.short	0x010a
        /*0cf6*/ 	.byte	0xff
	.zero		1


	//   ....[189]....
        /*0cf8*/ 	.word	0x0000b060
        /*0cfc*/ 	.word	0x00000000
        /*0d00*/ 	.word	0x00000128
        /*0d04*/ 	.short	0x010a
        /*0d06*/ 	.byte	0xff
	.zero		1


	//   ....[190]....
        /*0d08*/ 	.word	0x0000b0c0
        /*0d0c*/ 	.word	0x00000000
        /*0d10*/ 	.word	0x00000130
        /*0d14*/ 	.short	0x010a
        /*0d16*/ 	.byte	0xff
	.zero		1


	//   ....[191]....
        /*0d18*/ 	.word	0x0000b110
        /*0d1c*/ 	.word	0x00000000
        /*0d20*/ 	.word	0x00000150
        /*0d24*/ 	.short	0x010a
        /*0d26*/ 	.byte	0xff
	.zero		1


	//   ....[192]....
        /*0d28*/ 	.word	0x0000b160
        /*0d2c*/ 	.word	0x00000000
        /*0d30*/ 	.word	0x00000100
        /*0d34*/ 	.short	0x010a
        /*0d36*/ 	.byte	0xff
	.zero		1


	//   ....[193]....
        /*0d38*/ 	.word	0x0000b1b0
        /*0d3c*/ 	.word	0x00000073
        /*0d40*/ 	.word	0x00000170
        /*0d44*/ 	.short	0x010a
        /*0d46*/ 	.byte	0xff
	.zero		1


	//   ....[194]....
        /*0d48*/ 	.word	0x0000b200
        /*0d4c*/ 	.word	0x00000000
        /*0d50*/ 	.word	0x00000100
        /*0d54*/ 	.short	0x010a
        /*0d56*/ 	.byte	0xff
	.zero		1


	//   ....[195]....
        /*0d58*/ 	.word	0x0000b250
        /*0d5c*/ 	.word	0x00000000
        /*0d60*/ 	.word	0x00000100
        /*0d64*/ 	.short	0x010a
        /*0d66*/ 	.byte	0xff
	.zero		1


	//   ....[196]....
        /*0d68*/ 	.word	0x0000b2a0
        /*0d6c*/ 	.word	0x00000000
        /*0d70*/ 	.word	0x00000100
        /*0d74*/ 	.short	0x010a
        /*0d76*/ 	.byte	0xff
	.zero		1


	//----- nvinfo : EIATTR_NUM_MBARRIERS
	.align		4
.L_48:
        /*0d78*/ 	.byte	0x03, 0x38
        /*0d7a*/ 	.short	0x003b


	//----- nvinfo : EIATTR_EXIT_INSTR_OFFSETS
	.align		4
        /*0d7c*/ 	.byte	0x04, 0x1c
        /*0d7e*/ 	.short	(.L_50 - .L_49)


	//   ....[0]....
.L_49:
        /*0d80*/ 	.word	0x00003060


	//   ....[1]....
        /*0d84*/ 	.word	0x00003560


	//   ....[2]....
        /*0d88*/ 	.word	0x000035c0


	//   ....[3]....
        /*0d8c*/ 	.word	0x00004860


	//   ....[4]....
        /*0d90*/ 	.word	0x00005a40


	//   ....[5]....
        /*0d94*/ 	.word	0x00005a80


	//   ....[6]....
        /*0d98*/ 	.word	0x0000a180


	//----- nvinfo : EIATTR_MAX_THREADS
	.align		4
.L_50:
        /*0d9c*/ 	.byte	0x04, 0x05
        /*0d9e*/ 	.short	(.L_52 - .L_51)
.L_51:
        /*0da0*/ 	.word	0x00000100
        /*0da4*/ 	.word	0x00000001
        /*0da8*/ 	.word	0x00000001


	//----- nvinfo : EIATTR_CRS_STACK_SIZE
	.align		4
.L_52:
        /*0dac*/ 	.byte	0x04, 0x1e
        /*0dae*/ 	.short	(.L_54 - .L_53)
.L_53:
        /*0db0*/ 	.word	0x00000000


	//----- nvinfo : EIATTR_CBANK_PARAM_SIZE
	.align		4
.L_54:
        /*0db4*/ 	.byte	0x03, 0x19
        /*0db6*/ 	.short	0x0800


	//----- nvinfo : EIATTR_PARAM_CBANK
	.align		4
        /*0db8*/ 	.byte	0x04, 0x0a
        /*0dba*/ 	.short	(.L_56 - .L_55)
	.align		4
.L_55:
        /*0dbc*/ 	.word	index@(.nv.constant0._ZN7cutlass13device_kernelINS_4gemm6kernel13GemmUniversalIN4cute5tupleIJiiiiEEENS1_10collective13CollectiveMmaINS1_35MainloopSm100TmaUmmaWarpSpecializedILi16ELi2ELi4ENS5_IJNS4_1CILi2EEENSA_ILi1EEESC_EEEEENS5_IJNSA_ILi128EEENSA_ILi256EEENSA_ILi64EEEEEENS_12float_e4m3_tENS5_IJlSC_lEEESJ_SK_NS4_8TiledMMAINS4_8MMA_AtomIJNS4_10MMA_TraitsINS4_25SM100_MMA_F8F6F4_2x1SM_SSEJSJ_SJ_fSF_SG_NS4_17integral_constantINS4_4UMMA5MajorELSR_0EEESS_NSP_INSQ_7ScaleInELST_0EEESU_EEEEEENS4_6LayoutINS5_IJSC_SC_SC_EEENS5_IJNSA_ILi0EEESZ_SZ_EEEEENS5_IJNS4_10UnderscoreES12_S12_EEEEENS4_18SM100_TMA_2SM_LOADENS4_14ComposedLayoutINS4_7SwizzleILi2ELi4ELi3EEENS4_18smem_ptr_flag_bitsILi8EEENSX_INS5_IJNSA_ILi8EEESH_EEENS5_IJSH_SC_EEEEEEEvNS4_8identityES15_S1F_vS1G_EENS_8epilogue10collective18CollectiveEpilogueINS1I_23Sm100TmaWarpSpecializedILi4ELi2ELi32ELb0ELb0EEEJNS5_IJSH_SG_SH_EEENS5_IJNSX_ISH_SC_EENSX_INS5_IJNSA_ILi32EEESB_EEENS5_IJSC_SF_EEEEEEEESJ_SK_SJ_SK_NS1I_6fusion15FusionCallbacksIS1M_NS1U_13LinCombEltActINS1I_6thread4ReLuESJ_fSJ_fLNS_15FloatRoundStyleE2EEES1N_S1T_JEEENS4_5SM1004TMEM4LOAD26SM100_TMEM_LOAD_32dp32b32xENS4_13SM90_TMA_LOADENS16_INS17_ILi1ELi4ELi3EEES1A_NSX_INS5_IJS1B_S1P_EEENS5_IJS1P_SC_EEEEEEENS4_39AutoVectorizingCopyWithAssumedAlignmentILi128EEENS4_14SM90_TMA_STOREES2B_S2D_S2D_EEEvvEEEEvNT_6ParamsE)
        /*0dc0*/ 	.short	0x0380
        /*0dc2*/ 	.short	0x0800


	//----- nvinfo : EIATTR_SW_WAR
	.align		4
.L_56:
        /*0dc4*/ 	.byte	0x04, 0x36
        /*0dc6*/ 	.short	(.L_58 - .L_57)
.L_57:
        /*0dc8*/ 	.word	0x00000008
.L_58:


//--------------------- .nv.callgraph             --------------------------
	.section	.nv.callgraph,"",@"SHT_CUDA_CALLGRAPH"
	.align	4
	.sectionentsize	8
	.align		4
        /*0000*/ 	.word	0x00000000
	.align		4
        /*0004*/ 	.word	0xffffffff
	.align		4
        /*0008*/ 	.word	index@(_ZN7cutlass13device_kernelINS_4gemm6kernel13GemmUniversalIN4cute5tupleIJiiiiEEENS1_10collective13CollectiveMmaINS1_35MainloopSm100TmaUmmaWarpSpecializedILi16ELi2ELi4ENS5_IJNS4_1CILi2EEENSA_ILi1EEESC_EEEEENS5_IJNSA_ILi128EEENSA_ILi256EEENSA_ILi64EEEEEENS_12float_e4m3_tENS5_IJlSC_lEEESJ_SK_NS4_8TiledMMAINS4_8MMA_AtomIJNS4_10MMA_TraitsINS4_25SM100_MMA_F8F6F4_2x1SM_SSEJSJ_SJ_fSF_SG_NS4_17integral_constantINS4_4UMMA5MajorELSR_0EEESS_NSP_INSQ_7ScaleInELST_0EEESU_EEEEEENS4_6LayoutINS5_IJSC_SC_SC_EEENS5_IJNSA_ILi0EEESZ_SZ_EEEEENS5_IJNS4_10UnderscoreES12_S12_EEEEENS4_18SM100_TMA_2SM_LOADENS4_14ComposedLayoutINS4_7SwizzleILi2ELi4ELi3EEENS4_18smem_ptr_flag_bitsILi8EEENSX_INS5_IJNSA_ILi8EEESH_EEENS5_IJSH_SC_EEEEEEEvNS4_8identityES15_S1F_vS1G_EENS_8epilogue10collective18CollectiveEpilogueINS1I_23Sm100TmaWarpSpecializedILi4ELi2ELi32ELb0ELb0EEEJNS5_IJSH_SG_SH_EEENS5_IJNSX_ISH_SC_EENSX_INS5_IJNSA_ILi32EEESB_EEENS5_IJSC_SF_EEEEEEEESJ_SK_SJ_SK_NS1I_6fusion15FusionCallbacksIS1M_NS1U_13LinCombEltActINS1I_6thread4ReLuESJ_fSJ_fLNS_15FloatRoundStyleE2EEES1N_S1T_JEEENS4_5SM1004TMEM4LOAD26SM100_TMEM_LOAD_32dp32b32xENS4_13SM90_TMA_LOADENS16_INS17_ILi1ELi4ELi3EEES1A_NSX_INS5_IJS1B_S1P_EEENS5_IJS1P_SC_EEEEEEENS4_39AutoVectorizingCopyWithAssumedAlignmentILi128EEENS4_14SM90_TMA_STOREES2B_S2D_S2D_EEEvvEEEEvNT_6ParamsE)
	.align		4
        /*000c*/ 	.word	index@(__assertfail)
	.align		4
        /*0010*/ 	.word	0x00000000
	.align		4
        /*0014*/ 	.word	0xfffffffe
	.align		4
        /*0018*/ 	.word	0x00000000
	.align		4
        /*001c*/ 	.word	0xfffffffd
	.align		4
        /*0020*/ 	.word	0x00000000
	.align		4
        /*0024*/ 	.word	0xfffffffc


//--------------------- .nv.constant4             --------------------------
	.section	.nv.constant4,"a",@progbits
	.align	8
	.align		8
.nv.constant4:
        /*0000*/ 	.dword	__assertfail
	.align		8
        /*0008*/ 	.dword	__unnamed_1
	.align		8
        /*0010*/ 	.dword	__unnamed_2
	.align		8
        /*0018*/ 	.dword	__unnamed_3
	.align		8
        /*0020*/ 	.dword	_ZN39_INTERNAL_1b37601a_4_k_cu_5e3dd233_30664cuda3std3__45__cpo5beginE
	.align		8
        /*0028*/ 	.dword	_ZN39_INTERNAL_1b37601a_4_k_cu_5e3dd233_30664cuda3std3__45__cpo3endE
	.align		8
        /*0030*/ 	.dword	_ZN39_INTERNAL_1b37601a_4_k_cu_5e3dd233_30664cuda3std3__45__cpo6cbeginE
	.align		8
        /*0038*/ 	.dword	_ZN39_INTERNAL_1b37601a_4_k_cu_5e3dd233_30664cuda3std3__45__cpo4cendE
	.align		8
        /*0040*/ 	.dword	_ZN39_INTERNAL_1b37601a_4_k_cu_5e3dd233_30664cuda3std3__441_GLOBAL__N__1b37601a_4_k_cu_5e3dd233_30666ignoreE
	.align		8
        /*0048*/ 	.dword	_ZN39_INTERNAL_1b37601a_4_k_cu_5e3dd233_30664cuda3std3__419piecewise_constructE
	.align		8
        /*0050*/ 	.dword	_ZN39_INTERNAL_1b37601a_4_k_cu_5e3dd233_30664cuda3std3__48in_placeE
	.align		8
        /*0058*/ 	.dword	_ZN39_INTERNAL_1b37601a_4_k_cu_5e3dd233_30664cuda3std6ranges3__45__cpo4swapE
	.align		8
        /*0060*/ 	.dword	_ZN39_INTERNAL_1b37601a_4_k_cu_5e3dd233_30664cuda3std6ranges3__45__cpo9iter_moveE
	.align		8
        /*0068*/ 	.dword	_ZN39_INTERNAL_1b37601a_4_k_cu_5e3dd233_30664cute7productE
	.align		8
        /*0070*/ 	.dword	_ZN39_INTERNAL_1b37601a_4_k_cu_5e3dd233_30664cute1_E
	.align		8
        /*0078*/ 	.dword	$str$25
	.align		8
        /*0080*/ 	.dword	$str$26
	.align		8
        /*0088*/ 	.dword	$str$27
	.align		8
        /*0090*/ 	.dword	$str$28


//--------------------- .text._ZN7cutlass13device_kernelINS_4gemm6kernel13GemmUniversalIN4cute5tupleIJiiiiEEENS1_10collective13CollectiveMmaINS1_35MainloopSm100TmaUmmaWarpSpecializedILi16ELi2ELi4ENS5_IJNS4_1CILi2EEENSA_ILi1EEESC_EEEEENS5_IJNSA_ILi128EEENSA_ILi256EEENSA_ILi64EEEEEENS_12float_e4m3_tENS5_IJlSC_lEEESJ_SK_NS4_8TiledMMAINS4_8MMA_AtomIJNS4_10MMA_TraitsINS4_25SM100_MMA_F8F6F4_2x1SM_SSEJSJ_SJ_fSF_SG_NS4_17integral_constantINS4_4UMMA5MajorELSR_0EEESS_NSP_INSQ_7ScaleInELST_0EEESU_EEEEEENS4_6LayoutINS5_IJSC_SC_SC_EEENS5_IJNSA_ILi0EEESZ_SZ_EEEEENS5_IJNS4_10UnderscoreES12_S12_EEEEENS4_18SM100_TMA_2SM_LOADENS4_14ComposedLayoutINS4_7SwizzleILi2ELi4ELi3EEENS4_18smem_ptr_flag_bitsILi8EEENSX_INS5_IJNSA_ILi8EEESH_EEENS5_IJSH_SC_EEEEEEEvNS4_8identityES15_S1F_vS1G_EENS_8epilogue10collective18CollectiveEpilogueINS1I_23Sm100TmaWarpSpecializedILi4ELi2ELi32ELb0ELb0EEEJNS5_IJSH_SG_SH_EEENS5_IJNSX_ISH_SC_EENSX_INS5_IJNSA_ILi32EEESB_EEENS5_IJSC_SF_EEEEEEEESJ_SK_SJ_SK_NS1I_6fusion15FusionCallbacksIS1M_NS1U_13LinCombEltActINS1I_6thread4ReLuESJ_fSJ_fLNS_15FloatRoundStyleE2EEES1N_S1T_JEEENS4_5SM1004TMEM4LOAD26SM100_TMEM_LOAD_32dp32b32xENS4_13SM90_TMA_LOADENS16_INS17_ILi1ELi4ELi3EEES1A_NSX_INS5_IJS1B_S1P_EEENS5_IJS1P_SC_EEEEEEENS4_39AutoVectorizingCopyWithAssumedAlignmentILi128EEENS4_14SM90_TMA_STOREES2B_S2D_S2D_EEEvvEEEEvNT_6ParamsE --------------------------
	.section	.text._ZN7cutlass13device_kernelINS_4gemm6kernel13GemmUniversalIN4cute5tupleIJiiiiEEENS1_10collective13CollectiveMmaINS1_35MainloopSm100TmaUmmaWarpSpecializedILi16ELi2ELi4ENS5_IJNS4_1CILi2EEENSA_ILi1EEESC_EEEEENS5_IJNSA_ILi128EEENSA_ILi256EEENSA_ILi64EEEEEENS_12float_e4m3_tENS5_IJlSC_lEEESJ_SK_NS4_8TiledMMAINS4_8MMA_AtomIJNS4_10MMA_TraitsINS4_25SM100_MMA_F8F6F4_2x1SM_SSEJSJ_SJ_fSF_SG_NS4_17integral_constantINS4_4UMMA5MajorELSR_0EEESS_NSP_INSQ_7ScaleInELST_0EEESU_EEEEEENS4_6LayoutINS5_IJSC_SC_SC_EEENS5_IJNSA_ILi0EEESZ_SZ_EEEEENS5_IJNS4_10UnderscoreES12_S12_EEEEENS4_18SM100_TMA_2SM_LOADENS4_14ComposedLayoutINS4_7SwizzleILi2ELi4ELi3EEENS4_18smem_ptr_flag_bitsILi8EEENSX_INS5_IJNSA_ILi8EEESH_EEENS5_IJSH_SC_EEEEEEEvNS4_8identityES15_S1F_vS1G_EENS_8epilogue10collective18CollectiveEpilogueINS1I_23Sm100TmaWarpSpecializedILi4ELi2ELi32ELb0ELb0EEEJNS5_IJSH_SG_SH_EEENS5_IJNSX_ISH_SC_EENSX_INS5_IJNSA_ILi32EEESB_EEENS5_IJSC_SF_EEEEEEEESJ_SK_SJ_SK_NS1I_6fusion15FusionCallbacksIS1M_NS1U_13LinCombEltActINS1I_6thread4ReLuESJ_fSJ_fLNS_15FloatRoundStyleE2EEES1N_S1T_JEEENS4_5SM1004TMEM4LOAD26SM100_TMEM_LOAD_32dp32b32xENS4_13SM90_TMA_LOADENS16_INS17_ILi1ELi4ELi3EEES1A_NSX_INS5_IJS1B_S1P_EEENS5_IJS1P_SC_EEEEEEENS4_39AutoVectorizingCopyWithAssumedAlignmentILi128EEENS4_14SM90_TMA_STOREES2B_S2D_S2D_EEEvvEEEEvNT_6ParamsE,"ax",@progbits
	.align	128
.text._ZN7cutlass13device_kernelINS_4gemm6kernel13GemmUniversalIN4cute5tupleIJiiiiEEENS1_10collective13CollectiveMmaINS1_35MainloopSm100TmaUmmaWarpSpecializedILi16ELi2ELi4ENS5_IJNS4_1CILi2EEENSA_ILi1EEESC_EEEEENS5_IJNSA_ILi128EEENSA_ILi256EEENSA_ILi64EEEEEENS_12float_e4m3_tENS5_IJlSC_lEEESJ_SK_NS4_8TiledMMAINS4_8MMA_AtomIJNS4_10MMA_TraitsINS4_25SM100_MMA_F8F6F4_2x1SM_SSEJSJ_SJ_fSF_SG_NS4_17integral_constantINS4_4UMMA5MajorELSR_0EEESS_NSP_INSQ_7ScaleInELST_0EEESU_EEEEEENS4_6LayoutINS5_IJSC_SC_SC_EEENS5_IJNSA_ILi0EEESZ_SZ_EEEEENS5_IJNS4_10UnderscoreES12_S12_EEEEENS4_18SM100_TMA_2SM_LOADENS4_14ComposedLayoutINS4_7SwizzleILi2ELi4ELi3EEENS4_18smem_ptr_flag_bitsILi8EEENSX_INS5_IJNSA_ILi8EEESH_EEENS5_IJSH_SC_EEEEEEEvNS4_8identityES15_S1F_vS1G_EENS_8epilogue10collective18CollectiveEpilogueINS1I_23Sm100TmaWarpSpecializedILi4ELi2ELi32ELb0ELb0EEEJNS5_IJSH_SG_SH_EEENS5_IJNSX_ISH_SC_EENSX_INS5_IJNSA_ILi32EEESB_EEENS5_IJSC_SF_EEEEEEEESJ_SK_SJ_SK_NS1I_6fusion15FusionCallbacksIS1M_NS1U_13LinCombEltActINS1I_6thread4ReLuESJ_fSJ_fLNS_15FloatRoundStyleE2EEES1N_S1T_JEEENS4_5SM1004TMEM4LOAD26SM100_TMEM_LOAD_32dp32b32xENS4_13SM90_TMA_LOADENS16_INS17_ILi1ELi4ELi3EEES1A_NSX_INS5_IJS1B_S1P_EEENS5_IJS1P_SC_EEEEEEENS4_39AutoVectorizingCopyWithAssumedAlignmentILi128EEENS4_14SM90_TMA_STOREES2B_S2D_S2D_EEEvvEEEEvNT_6ParamsE:
        .type           _ZN7cutlass13device_kernelINS_4gemm6kernel13GemmUniversalIN4cute5tupleIJiiiiEEENS1_10collective13CollectiveMmaINS1_35MainloopSm100TmaUmmaWarpSpecializedILi16ELi2ELi4ENS5_IJNS4_1CILi2EEENSA_ILi1EEESC_EEEEENS5_IJNSA_ILi128EEENSA_ILi256EEENSA_ILi64EEEEEENS_12float_e4m3_tENS5_IJlSC_lEEESJ_SK_NS4_8TiledMMAINS4_8MMA_AtomIJNS4_10MMA_TraitsINS4_25SM100_MMA_F8F6F4_2x1SM_SSEJSJ_SJ_fSF_SG_NS4_17integral_constantINS4_4UMMA5MajorELSR_0EEESS_NSP_INSQ_7ScaleInELST_0EEESU_EEEEEENS4_6LayoutINS5_IJSC_SC_SC_EEENS5_IJNSA_ILi0EEESZ_SZ_EEEEENS5_IJNS4_10UnderscoreES12_S12_EEEEENS4_18SM100_TMA_2SM_LOADENS4_14ComposedLayoutINS4_7SwizzleILi2ELi4ELi3EEENS4_18smem_ptr_flag_bitsILi8EEENSX_INS5_IJNSA_ILi8EEESH_EEENS5_IJSH_SC_EEEEEEEvNS4_8identityES15_S1F_vS1G_EENS_8epilogue10collective18CollectiveEpilogueINS1I_23Sm100TmaWarpSpecializedILi4ELi2ELi32ELb0ELb0EEEJNS5_IJSH_SG_SH_EEENS5_IJNSX_ISH_SC_EENSX_INS5_IJNSA_ILi32EEESB_EEENS5_IJSC_SF_EEEEEEEESJ_SK_SJ_SK_NS1I_6fusion15FusionCallbacksIS1M_NS1U_13LinCombEltActINS1I_6thread4ReLuESJ_fSJ_fLNS_15FloatRoundStyleE2EEES1N_S1T_JEEENS4_5SM1004TMEM4LOAD26SM100_TMEM_LOAD_32dp32b32xENS4_13SM90_TMA_LOADENS16_INS17_ILi1ELi4ELi3EEES1A_NSX_INS5_IJS1B_S1P_EEENS5_IJS1P_SC_EEEEEEENS4_39AutoVectorizingCopyWithAssumedAlignmentILi128EEENS4_14SM90_TMA_STOREES2B_S2D_S2D_EEEvvEEEEvNT_6ParamsE,@function
        .size           _ZN7cutlass13device_kernelINS_4gemm6kernel13GemmUniversalIN4cute5tupleIJiiiiEEENS1_10collective13CollectiveMmaINS1_35MainloopSm100TmaUmmaWarpSpecializedILi16ELi2ELi4ENS5_IJNS4_1CILi2EEENSA_ILi1EEESC_EEEEENS5_IJNSA_ILi128EEENSA_ILi256EEENSA_ILi64EEEEEENS_12float_e4m3_tENS5_IJlSC_lEEESJ_SK_NS4_8TiledMMAINS4_8MMA_AtomIJNS4_10MMA_TraitsINS4_25SM100_MMA_F8F6F4_2x1SM_SSEJSJ_SJ_fSF_SG_NS4_17integral_constantINS4_4UMMA5MajorELSR_0EEESS_NSP_INSQ_7ScaleInELST_0EEESU_EEEEEENS4_6LayoutINS5_IJSC_SC_SC_EEENS5_IJNSA_ILi0EEESZ_SZ_EEEEENS5_IJNS4_10UnderscoreES12_S12_EEEEENS4_18SM100_TMA_2SM_LOADENS4_14ComposedLayoutINS4_7SwizzleILi2ELi4ELi3EEENS4_18smem_ptr_flag_bitsILi8EEENSX_INS5_IJNSA_ILi8EEESH_EEENS5_IJSH_SC_EEEEEEEvNS4_8identityES15_S1F_vS1G_EENS_8epilogue10collective18CollectiveEpilogueINS1I_23Sm100TmaWarpSpecializedILi4ELi2ELi32ELb0ELb0EEEJNS5_IJSH_SG_SH_EEENS5_IJNSX_ISH_SC_EENSX_INS5_IJNSA_ILi32EEESB_EEENS5_IJSC_SF_EEEEEEEESJ_SK_SJ_SK_NS1I_6fusion15FusionCallbacksIS1M_NS1U_13LinCombEltActINS1I_6thread4ReLuESJ_fSJ_fLNS_15FloatRoundStyleE2EEES1N_S1T_JEEENS4_5SM1004TMEM4LOAD26SM100_TMEM_LOAD_32dp32b32xENS4_13SM90_TMA_LOADENS16_INS17_ILi1ELi4ELi3EEES1A_NSX_INS5_IJS1B_S1P_EEENS5_IJS1P_SC_EEEEEEENS4_39AutoVectorizingCopyWithAssumedAlignmentILi128EEENS4_14SM90_TMA_STOREES2B_S2D_S2D_EEEvvEEEEvNT_6ParamsE,(.L_x_229 - _ZN7cutlass13device_kernelINS_4gemm6kernel13GemmUniversalIN4cute5tupleIJiiiiEEENS1_10collective13CollectiveMmaINS1_35MainloopSm100TmaUmmaWarpSpecializedILi16ELi2ELi4ENS5_IJNS4_1CILi2EEENSA_ILi1EEESC_EEEEENS5_IJNSA_ILi128EEENSA_ILi256EEENSA_ILi64EEEEEENS_12float_e4m3_tENS5_IJlSC_lEEESJ_SK_NS4_8TiledMMAINS4_8MMA_AtomIJNS4_10MMA_TraitsINS4_25SM100_MMA_F8F6F4_2x1SM_SSEJSJ_SJ_fSF_SG_NS4_17integral_constantINS4_4UMMA5MajorELSR_0EEESS_NSP_INSQ_7ScaleInELST_0EEESU_EEEEEENS4_6LayoutINS5_IJSC_SC_SC_EEENS5_IJNSA_ILi0EEESZ_SZ_EEEEENS5_IJNS4_10UnderscoreES12_S12_EEEEENS4_18SM100_TMA_2SM_LOADENS4_14ComposedLayoutINS4_7SwizzleILi2ELi4ELi3EEENS4_18smem_ptr_flag_bitsILi8EEENSX_INS5_IJNSA_ILi8EEESH_EEENS5_IJSH_SC_EEEEEEEvNS4_8identityES15_S1F_vS1G_EENS_8epilogue10collective18CollectiveEpilogueINS1I_23Sm100TmaWarpSpecializedILi4ELi2ELi32ELb0ELb0EEEJNS5_IJSH_SG_SH_EEENS5_IJNSX_ISH_SC_EENSX_INS5_IJNSA_ILi32EEESB_EEENS5_IJSC_SF_EEEEEEEESJ_SK_SJ_SK_NS1I_6fusion15FusionCallbacksIS1M_NS1U_13LinCombEltActINS1I_6thread4ReLuESJ_fSJ_fLNS_15FloatRoundStyleE2EEES1N_S1T_JEEENS4_5SM1004TMEM4LOAD26SM100_TMEM_LOAD_32dp32b32xENS4_13SM90_TMA_LOADENS16_INS17_ILi1ELi4ELi3EEES1A_NSX_INS5_IJS1B_S1P_EEENS5_IJS1P_SC_EEEEEEENS4_39AutoVectorizingCopyWithAssumedAlignmentILi128EEENS4_14SM90_TMA_STOREES2B_S2D_S2D_EEEvvEEEEvNT_6ParamsE)
        .other          _ZN7cutlass13device_kernelINS_4gemm6kernel13GemmUniversalIN4cute5tupleIJiiiiEEENS1_10collective13CollectiveMmaINS1_35MainloopSm100TmaUmmaWarpSpecializedILi16ELi2ELi4ENS5_IJNS4_1CILi2EEENSA_ILi1EEESC_EEEEENS5_IJNSA_ILi128EEENSA_ILi256EEENSA_ILi64EEEEEENS_12float_e4m3_tENS5_IJlSC_lEEESJ_SK_NS4_8TiledMMAINS4_8MMA_AtomIJNS4_10MMA_TraitsINS4_25SM100_MMA_F8F6F4_2x1SM_SSEJSJ_SJ_fSF_SG_NS4_17integral_constantINS4_4UMMA5MajorELSR_0EEESS_NSP_INSQ_7ScaleInELST_0EEESU_EEEEEENS4_6LayoutINS5_IJSC_SC_SC_EEENS5_IJNSA_ILi0EEESZ_SZ_EEEEENS5_IJNS4_10UnderscoreES12_S12_EEEEENS4_18SM100_TMA_2SM_LOADENS4_14ComposedLayoutINS4_7SwizzleILi2ELi4ELi3EEENS4_18smem_ptr_flag_bitsILi8EEENSX_INS5_IJNSA_ILi8EEESH_EEENS5_IJSH_SC_EEEEEEEvNS4_8identityES15_S1F_vS1G_EENS_8epilogue10collective18CollectiveEpilogueINS1I_23Sm100TmaWarpSpecializedILi4ELi2ELi32ELb0ELb0EEEJNS5_IJSH_SG_SH_EEENS5_IJNSX_ISH_SC_EENSX_INS5_IJNSA_ILi32EEESB_EEENS5_IJSC_SF_EEEEEEEESJ_SK_SJ_SK_NS1I_6fusion15FusionCallbacksIS1M_NS1U_13LinCombEltActINS1I_6thread4ReLuESJ_fSJ_fLNS_15FloatRoundStyleE2EEES1N_S1T_JEEENS4_5SM1004TMEM4LOAD26SM100_TMEM_LOAD_32dp32b32xENS4_13SM90_TMA_LOADENS16_INS17_ILi1ELi4ELi3EEES1A_NSX_INS5_IJS1B_S1P_EEENS5_IJS1P_SC_EEEEEEENS4_39AutoVectorizingCopyWithAssumedAlignmentILi128EEENS4_14SM90_TMA_STOREES2B_S2D_S2D_EEEvvEEEEvNT_6ParamsE,@"STO_CUDA_ENTRY STV_DEFAULT"
_ZN7cutlass13device_kernelINS_4gemm6kernel13GemmUniversalIN4cute5tupleIJiiiiEEENS1_10collective13CollectiveMmaINS1_35MainloopSm100TmaUmmaWarpSpecializedILi16ELi2ELi4ENS5_IJNS4_1CILi2EEENSA_ILi1EEESC_EEEEENS5_IJNSA_ILi128EEENSA_ILi256EEENSA_ILi64EEEEEENS_12float_e4m3_tENS5_IJlSC_lEEESJ_SK_NS4_8TiledMMAINS4_8MMA_AtomIJNS4_10MMA_TraitsINS4_25SM100_MMA_F8F6F4_2x1SM_SSEJSJ_SJ_fSF_SG_NS4_17integral_constantINS4_4UMMA5MajorELSR_0EEESS_NSP_INSQ_7ScaleInELST_0EEESU_EEEEEENS4_6LayoutINS5_IJSC_SC_SC_EEENS5_IJNSA_ILi0EEESZ_SZ_EEEEENS5_IJNS4_10UnderscoreES12_S12_EEEEENS4_18SM100_TMA_2SM_LOADENS4_14ComposedLayoutINS4_7SwizzleILi2ELi4ELi3EEENS4_18smem_ptr_flag_bitsILi8EEENSX_INS5_IJNSA_ILi8EEESH_EEENS5_IJSH_SC_EEEEEEEvNS4_8identityES15_S1F_vS1G_EENS_8epilogue10collective18CollectiveEpilogueINS1I_23Sm100TmaWarpSpecializedILi4ELi2ELi32ELb0ELb0EEEJNS5_IJSH_SG_SH_EEENS5_IJNSX_ISH_SC_EENSX_INS5_IJNSA_ILi32EEESB_EEENS5_IJSC_SF_EEEEEEEESJ_SK_SJ_SK_NS1I_6fusion15FusionCallbacksIS1M_NS1U_13LinCombEltActINS1I_6thread4ReLuESJ_fSJ_fLNS_15FloatRoundStyleE2EEES1N_S1T_JEEENS4_5SM1004TMEM4LOAD26SM100_TMEM_LOAD_32dp32b32xENS4_13SM90_TMA_LOADENS16_INS17_ILi1ELi4ELi3EEES1A_NSX_INS5_IJS1B_S1P_EEENS5_IJS1P_SC_EEEEEEENS4_39AutoVectorizingCopyWithAssumedAlignmentILi128EEENS4_14SM90_TMA_STOREES2B_S2D_S2D_EEEvvEEEEvNT_6ParamsE:
[----:B------:R-:W1:Y:S01]  /*0000*/  LDC R1, c[0x0][0x37c] ;  /* 0x0000df00ff017b82 */ /* 0x000e620000000800 */
[----:B------:R-:W2:Y:S01]  /*0010*/  S2R R113, SR_TID.X ;  /* 0x0000000000717919 */ /* 0x000ea20000002100 */
[----:B------:R-:W3:Y:S06]  /*0020*/  LDCU.64 UR8, c[0x0][0x890] ;  /* 0x00011200ff0877ac */ /* 0x000eec0008000a00 */
[----:B------:R-:W4:Y:S01]  /*0030*/  S2UR UR37, SR_CgaCtaId ;  /* 0x00000000002579c3 */ /* 0x000f220000008800 */
[----:B------:R-:W-:Y:S02]  /*0040*/  PRMT R100, RZ, 0x7610, R100 ;  /* 0x00007610ff647816 */ /* 0x000fe40000000064 */
[----:B------:R-:W-:Y:S01]  /*0050*/  ELECT P0, URZ, PT ;  /* 0x0000000000ff782f */ /* 0x000fe20003800000 */
[----:B------:R-:W1:Y:S01]  /*0060*/  LDCU.64 UR46, c[0x0][0x358] ;  /* 0x00006b00ff2e77ac */ /* 0x000e620008000a00 */
[----:B---3--:R-:W-:-:S04]  /*0070*/  UISETP.NE.U32.AND UP2, UPT, UR8, URZ, UPT ;  /* 0x000000ff0800728c */ /* 0x008fc8000bf45070 */
[----:B------:R-:W-:Y:S02]  /*0080*/  UISETP.NE.AND.EX UP2, UPT, UR9, URZ, UPT, UP2 ;  /* 0x000000ff0900728c */ /* 0x000fe4000bf45320 */
[----:B----4-:R-:W-:Y:S02]  /*0090*/  ULOP3.LUT UR5, UR37, 0x1, URZ, 0xc0, !UPT ;  /* 0x0000000125057892 */ /* 0x010fe4000f8ec0ff */
[----:B------:R-:W-:Y:S01]  /*00a0*/  ULOP3.LUT UR4, UR37, 0x1, URZ, 0x3c, !UPT ;  /* 0x0000000125047892 */ /* 0x000fe2000f8e3cff */
[----:B--2---:R-:W-:-:S05]  /*00b0*/  SHF.R.U32.HI R106, RZ, 0x5, R113 ;  /* 0x00000005ff6a7819 */ /* 0x004fca0000011671 */
[----:B------:R-:W2:Y:S02]  /*00c0*/  SHFL.IDX PT, R0, R106, RZ, 0x1f ;  /* 0x00001fff6a007589 */ /* 0x000ea400000e0000 */
[----:B--2---:R-:W-:Y:S01]  /*00d0*/  R2UR UR10, R0 ;  /* 0x00000000000a72ca */ /* 0x004fe200000e0000 */
[----:B-1----:R-:W-:Y:S05]  /*00e0*/  BRA.U UP2, `(.L_x_0) ;  /* 0x00000001022c7547 */ /* 0x002fea000b800000 */
[----:B------:R-:W1:Y:S02]  /*00f0*/  LDCU.64 UR6, c[0x0][0x888] ;  /* 0x00011100ff0677ac */ /* 0x000e640008000a00 */
[----:B-1----:R-:W-:-:S04]  /*0100*/  UISETP.NE.U32.AND UP0, UPT, UR6, URZ, UPT ;  /* 0x000000ff0600728c */ /* 0x002fc8000bf05070 */
[----:B------:R-:W-:-:S09]  /*0110*/  UISETP.NE.AND.EX UP0, UPT, UR7, URZ, UPT, UP0 ;  /* 0x000000ff0700728c */ /* 0x000fd2000bf05300 */
[----:B------:R-:W-:Y:S05]  /*0120*/  BRA.U !UP0, `(.L_x_1) ;  /* 0x0000000108107547 */ /* 0x000fea000b800000 */
[----:B------:R-:W1:Y:S02]  /*0130*/  LDC.64 R2, c[0x0][0x888] ;  /* 0x00022200ff027b82 */ /* 0x000e640000000a00 */
[----:B-1----:R1:W5:Y:S01]  /*0140*/  LDG.E R49, desc[UR46][R2.64] ;  /* 0x0000002e02317981 */ /* 0x002362000c1e1900 */
[----:B------:R-:W-:Y:S01]  /*0150*/  HFMA2 R100, -RZ, RZ, 0, 5.9604644775390625e-08 ;  /* 0x00000001ff647431 */ /* 0x000fe200000001ff */
[----:B------:R-:W-:Y:S05]  /*0160*/  BRA `(.L_x_0) ;  /* 0x00000000000c7947 */ /* 0x000fea0003800000 */
.L_x_1:
[----:B------:R-:W1:Y:S01]  /*0170*/  LDCU UR6, c[0x0][0x880] ;  /* 0x00011000ff0677ac */ /* 0x000e620008000800 */
[----:B------:R-:W-:Y:S01]  /*0180*/  HFMA2 R100, -RZ, RZ, 0, 5.9604644775390625e-08 ;  /* 0x00000001ff647431 */ /* 0x000fe200000001ff */
[----:B-1----:R-:W-:-:S07]  /*0190*/  MOV R49, UR6 ;  /* 0x0000000600317c02 */ /* 0x002fce0008000f00 */
.L_x_0:
[----:B------:R-:W2:Y:S02]  /*01a0*/  LDCU.64 UR6, c[0x0][0x8b0] ;  /* 0x00011600ff0677ac */ /* 0x000ea40008000a00 */
[----:B--2---:R-:W-:-:S04]  /*01b0*/  UISETP.NE.U32.AND UP0, UPT, UR6, URZ, UPT ;  /* 0x000000ff0600728c */ /* 0x004fc8000bf05070 */
[----:B------:R-:W-:-:S09]  /*01c0*/  UISETP.NE.AND.EX UP0, UPT, UR7, URZ, UPT, UP0 ;  /* 0x000000ff0700728c */ /* 0x000fd2000bf05300 */
[----:B------:R-:W-:Y:S05]  /*01d0*/  BRA.U UP0, `(.L_x_2) ;  /* 0x0000000100247547 */ /* 0x000fea000b800000 */
[----:B------:R-:W2:Y:S02]  /*01e0*/  LDCU.64 UR6, c[0x0][0x8a8] ;  /* 0x00011500ff0677ac */ /* 0x000ea40008000a00 */
[----:B--2---:R-:W-:-:S04]  /*01f0*/  UISETP.NE.U32.AND UP0, UPT, UR6, URZ, UPT ;  /* 0x000000ff0600728c */ /* 0x004fc8000bf05070 */
[----:B------:R-:W-:-:S09]  /*0200*/  UISETP.NE.AND.EX UP0, UPT, UR7, URZ, UPT, UP0 ;  /* 0x000000ff0700728c */ /* 0x000fd2000bf05300 */
[----:B------:R-:W-:Y:S05]  /*0210*/  BRA.U !UP0, `(.L_x_3) ;  /* 0x00000001080c7547 */ /* 0x000fea000b800000 */
[----:B-1----:R-:W1:Y:S02]  /*0220*/  LDC.64 R2, c[0x0][0x8a8] ;  /* 0x00022a00ff027b82 */ /* 0x002e640000000a00 */
[----:B-1----:R2:W5:Y:S01]  /*0230*/  LDG.E R47, desc[UR46][R2.64] ;  /* 0x0000002e022f7981 */ /* 0x002562000c1e1900 */
[----:B------:R-:W-:Y:S05]  /*0240*/  BRA `(.L_x_2) ;  /* 0x0000000000087947 */ /* 0x000fea0003800000 */
.L_x_3:
[----:B------:R-:W2:Y:S02]  /*0250*/  LDCU UR6, c[0x0][0x8a0] ;  /* 0x00011400ff0677ac */ /* 0x000ea40008000800 */
[----:B--2---:R-:W-:Y:S02]  /*0260*/  MOV R47, UR6 ;  /* 0x00000006002f7c02 */ /* 0x004fe40008000f00 */
.L_x_2:
[----:B------:R-:W-:Y:S01]  /*0270*/  IMAD.U32 R0, RZ, RZ, UR10 ;  /* 0x0000000aff007e24 */ /* 0x000fe2000f8e00ff */
[----:B------:R-:W-:Y:S04]  /*0280*/  BSSY.RECONVERGENT B0, `(.L_x_4) ;  /* 0x000000c000007945 */ /* 0x000fe80003800200 */
[C---:B------:R-:W-:Y:S02]  /*0290*/  ISETP.NE.OR P2, PT, R0.reuse, 0x1, !P0 ;  /* 0x000000010000780c */ /* 0x040fe40004745670 */
[----:B------:R-:W-:-:S11]  /*02a0*/  ISETP.NE.OR P1, PT, R0, 0x3, !P0 ;  /* 0x000000030000780c */ /* 0x000fd60004725670 */
[----:B------:R-:W-:Y:S05]  /*02b0*/  @P2 BRA `(.L_x_5) ;  /* 0x0000000000202947 */ /* 0x000fea0003800000 */
[----:B------:R-:W3:Y:S02]  /*02c0*/  LDCU.64 UR6, c[0x0][0x348] ;  /* 0x00006900ff0677ac */ /* 0x000ee40008000a00 */
[----:B---3--:R-:W-:Y:S02]  /*02d0*/  UIADD3 UR12, UP1, UPT, UR6, 0x80, URZ ;  /* 0x00000080060c7890 */ /* 0x008fe4000ff3e0ff */
[----:B------:R-:W-:Y:S02]  /*02e0*/  UIADD3 UR6, UP0, UPT, UR6, 0x180, URZ ;  /* 0x0000018006067890 */ /* 0x000fe4000ff1e0ff */
[----:B------:R-:W-:Y:S02]  /*02f0*/  UIADD3.X UR13, UPT, UPT, URZ, UR7, URZ, UP1, !UPT ;  /* 0x00000007ff0d7290 */ /* 0x000fe40008ffe4ff */
[----:B------:R-:W-:-:S07]  /*0300*/  UIADD3.X UR7, UPT, UPT, URZ, UR7, URZ, UP0, !UPT ;  /* 0x00000007ff077290 */ /* 0x000fce00087fe4ff */
[----:B------:R3:W-:Y:S02]  /*0310*/  UTMACCTL.PF [UR12] ;  /* 0x000000000c0079b9 */ /* 0x0007e40008040000 */
[----:B------:R3:W-:Y:S02]  /*0320*/  UTMACCTL.PF [UR6] ;  /* 0x00000000060079b9 */ /* 0x0007e40008040000 */
[----:B---3--:R-:W-:Y:S01]  /*0330*/  NOP ;  /* 0x0000000000007918 */ /* 0x008fe20000000000 */
.L_x_5:
[----:B------:R-:W-:Y:S05]  /*0340*/  BSYNC.RECONVERGENT B0 ;  /* 0x0000000000007941 */ /* 0x000fea0003800200 */
.L_x_4:
[----:B------:R-:W-:Y:S04]  /*0350*/  BSSY.RECONVERGENT B0, `(.L_x_6) ;  /* 0x000000a000007945 */ /* 0x000fe80003800200 */
        /* <DEDUP_REMOVED lines=9> */
.L_x_7:
[----:B------:R-:W-:Y:S05]  /*03f0*/  BSYNC.RECONVERGENT B0 ;  /* 0x0000000000007941 */ /* 0x000fea0003800200 */
.L_x_6:
[----:B------:R-:W3:Y:S01]  /*0400*/  LDCU.64 UR6, c[0x0][0x888] ;  /* 0x00011100ff0677ac */ /* 0x000ee20008000a00 */
[----:B------:R-:W-:Y:S02]  /*0410*/  UISETP.EQ.U32.AND UP1, UPT, UR8, URZ, UPT ;  /* 0x000000ff0800728c */ /* 0x000fe4000bf22070 */
[----:B------:R-:W-:Y:S02]  /*0420*/  UPLOP3.LUT UP5, UPT, UPT, UPT, UPT, 0x40, 0x4 ;  /* 0x000000000004789c */ /* 0x000fe40003fae870 */
[----:B---3--:R-:W-:-:S04]  /*0430*/  UISETP.NE.U32.AND UP0, UPT, UR6, URZ, UPT ;  /* 0x000000ff0600728c */ /* 0x008fc8000bf05070 */
[----:B------:R-:W-:-:S04]  /*0440*/  UISETP.NE.AND.EX UP0, UPT, UR7, URZ, UPT, UP0 ;  /* 0x000000ff0700728c */ /* 0x000fc8000bf05300 */
[----:B------:R-:W-:-:S04]  /*0450*/  UISETP.EQ.OR.EX UP3, UPT, UR9, URZ, !UP0, UP1 ;  /* 0x000000ff0900728c */ /* 0x000fc8000c762710 */
[----:B------:R-:W-:-:S05]  /*0460*/  UP2UR UR48, UPR, URZ, 0x8 ;  /* 0x00000008ff307883 */ /* 0x000fca0008000000 */
[----:B------:R-:W-:Y:S07]  /*0470*/  BRA.U !UP3, `(.L_x_8) ;  /* 0x000000010b147547 */ /* 0x000fee000b800000 */
[----:B------:R-:W-:Y:S01]  /*0480*/  PLOP3.LUT P2, PT, PT, PT, UP2, 0x80, 0x8 ;  /* 0x000000000008781c */ /* 0x000fe20003f4f028 */
[----:B------:R-:W-:-:S12]  /*0490*/  UPLOP3.LUT UP5, UPT, UPT, UPT, UP0, 0x40, 0x4 ;  /* 0x000000000004789c */ /* 0x000fd80003fae800 */
[----:B-----5:R-:W-:-:S13]  /*04a0*/  @!P2 FSETP.EQ.AND P1, PT, R49, RZ, PT ;  /* 0x000000ff3100a20b */ /* 0x020fda0003f22000 */
[----:B------:R-:W-:Y:S01]  /*04b0*/  @!P2 VOTEU.ANY UP1, P1 ;  /* 0x0000000000ffa886 */ /* 0x000fe20000820100 */
[----:B------:R-:W-:-:S11]  /*04c0*/  @!UP2 UPLOP3.LUT UP5, UPT, UPT, UPT, UP1, 0x80, 0x8 ;  /* 0x000000000008a89c */ /* 0x000fd60003faf010 */
.L_x_8:
[----:B------:R-:W3:Y:S01]  /*04d0*/  SHFL.IDX PT, R0, R106, RZ, 0x1f ;  /* 0x00001fff6a007589 */ /* 0x000ee200000e0000 */
[----:B------:R-:W-:-:S04]  /*04e0*/  UISETP.NE.AND UP1, UPT, UR10, 0x2, UPT ;  /* 0x000000020a00788c */ /* 0x000fc8000bf25270 */
[----:B------:R-:W-:Y:S02]  /*04f0*/  UISETP.EQ.AND UP2, UPT, UR5, URZ, !UP1 ;  /* 0x000000ff0500728c */ /* 0x000fe4000cf42270 */
[----:B------:R-:W-:-:S04]  /*0500*/  USEL UR6, URZ, 0x1, UP1 ;  /* 0x00000001ff067887 */ /* 0x000fc80008800000 */
[----:B------:R-:W-:Y:S02]  /*0510*/  PLOP3.LUT P5, PT, P0, PT, UP2, 0x80, 0x8 ;  /* 0x000000000008781c */ /* 0x000fe400007af028 */
[----:B---3--:R-:W-:-:S13]  /*0520*/  ISETP.NE.AND P1, PT, R0, RZ, PT ;  /* 0x000000ff0000720c */ /* 0x008fda0003f25270 */
[----:B------:R-:W-:Y:S05]  /*0530*/  @P1 BRA `(.L_x_9) ;  /* 0x0000000000b01947 */ /* 0x000fea0003800000 */
[----:B------:R-:W-:Y:S01]  /*0540*/  ELECT P1, URZ, PT ;  /* 0x0000000000ff782f */ /* 0x000fe20003820000 */
[----:B------:R-:W-:-:S12]  /*0550*/  BSSY.RECONVERGENT B0, `(.L_x_9) ;  /* 0x000002a000007945 */ /* 0x000fd80003800200 */
[----:B------:R-:W-:Y:S05]  /*0560*/  @!P1 BRA `(.L_x_10) ;  /* 0x0000000000a09947 */ /* 0x000fea0003800000 */
[----:B------:R-:W-:Y:S01]  /*0570*/  UMOV UR8, 0x400 ;  /* 0x0000040000087882 */ /* 0x000fe20000000000 */
[----:B------:R-:W-:Y:S01]  /*0580*/  UMOV UR7, 0x1 ;  /* 0x0000000100077882 */ /* 0x000fe20000000000 */
[----:B------:R-:W-:Y:S02]  /*0590*/  ULEA UR8, UR37, UR8, 0x18 ;  /* 0x0000000825087291 */ /* 0x000fe4000f8ec0ff */
[----:B------:R-:W-:-:S04]  /*05a0*/  UIADD3 UR12, UPT, UPT, -UR7, 0x100000, URZ ;  /* 0x00100000070c7890 */ /* 0x000fc8000fffe1ff */
[----:B------:R-:W-:Y:S02]  /*05b0*/  USHF.L.U32 UR13, UR12, 0xb, URZ ;  /* 0x0000000b0c0d7899 */ /* 0x000fe400080006ff */
[----:B------:R-:W-:Y:S01]  /*05c0*/  USHF.L.U32 UR12, UR12, 0x1, URZ ;  /* 0x000000010c0c7899 */ /* 0x000fe200080006ff */
[----:B------:R-:W3:Y:S11]  /*05d0*/  FENCE.VIEW.ASYNC.S ;  /* 0x00000000000073c6 */ /* 0x000ef60000000000 */
[----:B---3--:R3:W4:Y:S01]  /*05e0*/  SYNCS.EXCH.64 URZ, [UR8], UR12 ;  /* 0x0000000c08ff75b2 */ /* 0x0087220008000100 */
[----:B------:R3:W1:Y:S01]  /*05f0*/  SYNCS.EXCH.64 URZ, [UR8+0x80], UR12 ;  /* 0x0000800c08ff75b2 */ /* 0x0006620008000100 */
        /* <DEDUP_REMOVED lines=29> */
[----:B------:R3:W1:Y:S02]  /*07d0*/  SYNCS.EXCH.64 URZ, [UR8+0xf8], UR12 ;  /* 0x0000f80c08ff75b2 */ /* 0x0006640008000100 */
[----:B---34-:R-:W-:Y:S01]  /*07e0*/  NOP ;  /* 0x0000000000007918 */ /* 0x018fe20000000000 */
.L_x_10:
[----:B------:R-:W-:Y:S05]  /*07f0*/  BSYNC.RECONVERGENT B0 ;  /* 0x0000000000007941 */ /* 0x000fea0003800200 */
.L_x_9:
[----:B------:R-:W3:Y:S01]  /*0800*/  SHFL.IDX PT, R0, R106, RZ, 0x1f ;  /* 0x00001fff6a007589 */ /* 0x000ee200000e0000 */
[----:B------:R-:W-:Y:S01]  /*0810*/  NOP ;  /* 0x0000000000007918 */ /* 0x000fe20000000000 */
[----:B---3--:R-:W-:-:S13]  /*0820*/  ISETP.NE.AND P1, PT, R0, 0x1, PT ;  /* 0x000000010000780c */ /* 0x008fda0003f25270 */
[----:B------:R-:W-:Y:S05]  /*0830*/  @P1 BRA `(.L_x_11) ;  /* 0x0000000000541947 */ /* 0x000fea0003800000 */
[----:B------:R-:W-:Y:S01]  /*0840*/  UMOV UR9, 0x400 ;  /* 0x0000040000097882 */ /* 0x000fe20000000000 */
[----:B------:R-:W-:Y:S01]  /*0850*/  UMOV UR8, 0x20 ;  /* 0x0000002000087882 */ /* 0x000fe20000000000 */
[----:B------:R-:W-:Y:S01]  /*0860*/  UMOV UR7, 0x80 ;  /* 0x0000008000077882 */ /* 0x000fe20000000000 */
[----:B------:R-:W-:Y:S02]  /*0870*/  ULEA UR9, UR37, UR9, 0x18 ;  /* 0x0000000925097291 */ /* 0x000fe4000f8ec0ff */
[----:B------:R-:W-:-:S04]  /*0880*/  UIADD3 UR12, UPT, UPT, -UR8, 0x100000, URZ ;  /* 0x00100000080c7890 */ /* 0x000fc8000fffe1ff */
[----:B------:R-:W-:Y:S02]  /*0890*/  USHF.L.U32 UR13, UR12, 0xb, URZ ;  /* 0x0000000b0c0d7899 */ /* 0x000fe400080006ff */
[----:B------:R-:W-:Y:S02]  /*08a0*/  USHF.L.U32 UR12, UR12, 0x1, URZ ;  /* 0x000000010c0c7899 */ /* 0x000fe400080006ff */
[----:B------:R-:W-:-:S04]  /*08b0*/  UIADD3 UR14, UPT, UPT, -UR7, 0x100000, URZ ;  /* 0x00100000070e7890 */ /* 0x000fc8000fffe1ff */
[----:B------:R-:W-:Y:S02]  /*08c0*/  USHF.L.U32 UR15, UR14, 0xb, URZ ;  /* 0x0000000b0e0f7899 */ /* 0x000fe400080006ff */
[----:B------:R-:W-:Y:S01]  /*08d0*/  USHF.L.U32 UR14, UR14, 0x1, URZ ;  /* 0x000000010e0e7899 */ /* 0x000fe200080006ff */
[----:B------:R-:W-:Y:S01]  /*08e0*/  ELECT P1, URZ, PT ;  /* 0x0000000000ff782f */ /* 0x000fe20003820000 */
[----:B------:R-:W3:Y:S02]  /*08f0*/  FENCE.VIEW.ASYNC.S ;  /* 0x00000000000073c6 */ /* 0x000ee40000000000 */
[----:B---3--:R3:W4:Y:S08]  /*0900*/  SYNCS.EXCH.64 URZ, [UR9+0x100], UR12 ;  /* 0x0001000c09ff75b2 */ /* 0x0087300008000100 */
[----:B------:R3:W1:Y:S01]  /*0910*/  SYNCS.EXCH.64 URZ, [UR9+0x120], UR14 ;  /* 0x0001200e09ff75b2 */ /* 0x0006620008000100 */
[----:B------:R3:W1:Y:S01]  /*0920*/  SYNCS.EXCH.64 URZ, [UR9+0x108], UR12 ;  /* 0x0001080c09ff75b2 */ /* 0x0006620008000100 */
[----:B------:R3:W1:Y:S01]  /*0930*/  SYNCS.EXCH.64 URZ, [UR9+0x128], UR14 ;  /* 0x0001280e09ff75b2 */ /* 0x0006620008000100 */
[----:B------:R3:W1:Y:S01]  /*0940*/  SYNCS.EXCH.64 URZ, [UR9+0x110], UR12 ;  /* 0x0001100c09ff75b2 */ /* 0x0006620008000100 */
[----:B------:R3:W1:Y:S01]  /*0950*/  SYNCS.EXCH.64 URZ, [UR9+0x130], UR14 ;  /* 0x0001300e09ff75b2 */ /* 0x0006620008000100 */
[----:B------:R3:W1:Y:S01]  /*0960*/  SYNCS.EXCH.64 URZ, [UR9+0x118], UR12 ;  /* 0x0001180c09ff75b2 */ /* 0x0006620008000100 */
[----:B------:R3:W1:Y:S01]  /*0970*/  SYNCS.EXCH.64 URZ, [UR9+0x138], UR14 ;  /* 0x0001380e09ff75b2 */ /* 0x0006620008000100 */
[----:B------:R-:W-:Y:S01]  /*0980*/  NOP ;  /* 0x0000000000007918 */ /* 0x000fe20000000000 */
.L_x_11:
[----:B------:R-:W2:Y:S01]  /*0990*/  SHFL.IDX PT, R0, R106, RZ, 0x1f ;  /* 0x00001fff6a007589 */ /* 0x000ea200000e0000 */
[----:B------:R-:W-:Y:S01]  /*09a0*/  NOP ;  /* 0x0000000000007918 */ /* 0x000fe20000000000 */
[----:B--2---:R-:W-:-:S13]  /*09b0*/  ISETP.NE.AND P1, PT, R0, 0x3, PT ;  /* 0x000000030000780c */ /* 0x004fda0003f25270 */
[----:B------:R-:W-:Y:S05]  /*09c0*/  @P1 BRA `(.L_x_12) ;  /* 0x00000000002c1947 */ /* 0x000fea0003800000 */
[----:B------:R-:W-:Y:S01]  /*09d0*/  UMOV UR8, 0x400 ;  /* 0x0000040000087882 */ /* 0x000fe20000000000 */
[----:B------:R-:W-:Y:S01]  /*09e0*/  UMOV UR7, 0x20 ;  /* 0x0000002000077882 */ /* 0x000fe20000000000 */
[----:B------:R-:W-:Y:S02]  /*09f0*/  ULEA UR8, UR37, UR8, 0x18 ;  /* 0x0000000825087291 */ /* 0x000fe4000f8ec0ff */
[----:B---3--:R-:W-:-:S04]  /*0a00*/  UIADD3 UR12, UPT, UPT, -UR7, 0x100000, URZ ;  /* 0x00100000070c7890 */ /* 0x008fc8000fffe1ff */
[----:B------:R-:W-:Y:S02]  /*0a10*/  USHF.L.U32 UR13, UR12, 0xb, URZ ;  /* 0x0000000b0c0d7899 */ /* 0x000fe400080006ff */
[----:B------:R-:W-:Y:S01]  /*0a20*/  USHF.L.U32 UR12, UR12, 0x1, URZ ;  /* 0x000000010c0c7899 */ /* 0x000fe200080006ff */
[----:B------:R-:W-:Y:S01]  /*0a30*/  ELECT P1, URZ, PT ;  /* 0x0000000000ff782f */ /* 0x000fe20003820000 */
[----:B------:R-:W2:Y:S10]  /*0a40*/  FENCE.VIEW.ASYNC.S ;  /* 0x00000000000073c6 */ /* 0x000eb40000000000 */
[----:B--2---:R2:W3:Y:S01]  /*0a50*/  SYNCS.EXCH.64 URZ, [UR8+0x140], UR12 ;  /* 0x0001400c08ff75b2 */ /* 0x0044e20008000100 */
[----:B------:R2:W1:Y:S01]  /*0a60*/  SYNCS.EXCH.64 URZ, [UR8+0x148], UR12 ;  /* 0x0001480c08ff75b2 */ /* 0x0004620008000100 */
[----:B------:R-:W-:Y:S01]  /*0a70*/  NOP ;  /* 0x0000000000007918 */ /* 0x000fe20000000000 */
.L_x_12:
[----:B------:R-:W4:Y:S01]  /*0a80*/  SHFL.IDX PT, R0, R106, RZ, 0x1f ;  /* 0x00001fff6a007589 */ /* 0x000f2200000e0000 */
[----:B------:R-:W-:Y:S01]  /*0a90*/  NOP ;  /* 0x0000000000007918 */ /* 0x000fe20000000000 */
[----:B----4-:R-:W-:-:S13]  /*0aa0*/  ISETP.NE.AND P1, PT, R0, 0x4, PT ;  /* 0x000000040000780c */ /* 0x010fda0003f25270 */
[----:B------:R-:W-:Y:S05]  /*0ab0*/  @P1 BRA `(.L_x_13) ;  /* 0x0000000000481947 */ /* 0x000fea0003800000 */
[----:B---3--:R-:W-:Y:S01]  /*0ac0*/  UMOV UR9, 0x1a0 ;  /* 0x000001a000097882 */ /* 0x008fe20000000000 */
[----:B--2---:R-:W-:Y:S01]  /*0ad0*/  UMOV UR8, 0x400 ;  /* 0x0000040000087882 */ /* 0x004fe20000000000 */
[----:B------:R-:W-:Y:S01]  /*0ae0*/  USEL UR9, UR9, 0x1e0, UP5 ;  /* 0x000001e009097887 */ /* 0x000fe2000a800000 */
        /* <DEDUP_REMOVED lines=9> */
[----:B------:R-:W2:Y:S02]  /*0b80*/  FENCE.VIEW.ASYNC.S ;  /* 0x00000000000073c6 */ /* 0x000ea40000000000 */
[----:B--2---:R4:W2:Y:S08]  /*0b90*/  SYNCS.EXCH.64 URZ, [UR8+0x150], UR12 ;  /* 0x0001500c08ff75b2 */ /* 0x0048b00008000100 */
[----:B------:R4:W3:Y:S01]  /*0ba0*/  SYNCS.EXCH.64 URZ, [UR8+0x160], UR14 ;  /* 0x0001600e08ff75b2 */ /* 0x0008e20008000100 */
[----:B------:R4:W1:Y:S01]  /*0bb0*/  SYNCS.EXCH.64 URZ, [UR8+0x158], UR12 ;  /* 0x0001580c08ff75b2 */ /* 0x0008620008000100 */
[----:B------:R4:W1:Y:S02]  /*0bc0*/  SYNCS.EXCH.64 URZ, [UR8+0x168], UR14 ;  /* 0x0001680e08ff75b2 */ /* 0x0008640008000100 */
[----:B----4-:R-:W-:Y:S01]  /*0bd0*/  NOP ;  /* 0x0000000000007918 */ /* 0x010fe20000000000 */
.L_x_13:
[----:B------:R-:W4:Y:S01]  /*0be0*/  SHFL.IDX PT, R0, R106, RZ, 0x1f ;  /* 0x00001fff6a007589 */ /* 0x000f2200000e0000 */
[----:B------:R-:W-:Y:S01]  /*0bf0*/  NOP ;  /* 0x0000000000007918 */ /* 0x000fe20000000000 */
[----:B----4-:R-:W-:-:S13]  /*0c00*/  ISETP.NE.AND P1, PT, R0, 0x5, PT ;  /* 0x000000050000780c */ /* 0x010fda0003f25270 */
[----:B------:R-:W-:Y:S05]  /*0c10*/  @P1 BRA `(.L_x_14) ;  /* 0x0000000000541947 */ /* 0x000fea0003800000 */
[----:B---3--:R-:W-:Y:S01]  /*0c20*/  UMOV UR9, 0x400 ;  /* 0x0000040000097882 */ /* 0x008fe20000000000 */
[----:B--2---:R-:W-:Y:S01]  /*0c30*/  UMOV UR8, 0x1 ;  /* 0x0000000100087882 */ /* 0x004fe20000000000 */
        /* <DEDUP_REMOVED lines=13> */
[----:B------:R4:W1:Y:S01]  /*0d10*/  SYNCS.EXCH.64 URZ, [UR9+0x198], UR14 ;  /* 0x0001980e09ff75b2 */ /* 0x0008620008000100 */
[----:B------:R4:W1:Y:S01]  /*0d20*/  SYNCS.EXCH.64 URZ, [UR9+0x180], UR12 ;  /* 0x0001800c09ff75b2 */ /* 0x0008620008000100 */
[----:B------:R4:W1:Y:S01]  /*0d30*/  SYNCS.EXCH.64 URZ, [UR9+0x1a0], UR14 ;  /* 0x0001a00e09ff75b2 */ /* 0x0008620008000100 */
[----:B------:R4:W1:Y:S01]  /*0d40*/  SYNCS.EXCH.64 URZ, [UR9+0x188], UR12 ;  /* 0x0001880c09ff75b2 */ /* 0x0008620008000100 */
[----:B------:R4:W1:Y:S02]  /*0d50*/  SYNCS.EXCH.64 URZ, [UR9+0x1a8], UR14 ;  /* 0x0001a80e09ff75b2 */ /* 0x0008640008000100 */
[----:B----4-:R-:W-:Y:S01]  /*0d60*/  NOP ;  /* 0x0000000000007918 */ /* 0x010fe20000000000 */
.L_x_14:
[----:B------:R-:W4:Y:S01]  /*0d70*/  SHFL.IDX PT, R0, R106, RZ, 0x1f ;  /* 0x00001fff6a007589 */ /* 0x000f2200000e0000 */
[----:B------:R-:W-:Y:S01]  /*0d80*/  ISETP.NE.OR P0, PT, RZ, UR10, !P0 ;  /* 0x0000000aff007c0c */ /* 0x000fe2000c705670 */
[----:B------:R-:W-:Y:S01]  /*0d90*/  NOP ;  /* 0x0000000000007918 */ /* 0x000fe20000000000 */
[----:B----4-:R-:W-:-:S13]  /*0da0*/  ISETP.NE.AND P1, PT, R0, 0x3, PT ;  /* 0x000000030000780c */ /* 0x010fda0003f25270 */
[----:B------:R-:W-:Y:S05]  /*0db0*/  @P1 BRA `(.L_x_15) ;  /* 0x0000000000341947 */ /* 0x000fea0003800000 */
[----:B--2---:R-:W-:Y:S01]  /*0dc0*/  UMOV UR8, 0x400 ;  /* 0x0000040000087882 */ /* 0x004fe20000000000 */
[----:B------:R-:W-:Y:S01]  /*0dd0*/  UMOV UR7, 0x20 ;  /* 0x0000002000077882 */ /* 0x000fe20000000000 */
[----:B------:R-:W-:Y:S02]  /*0de0*/  ULEA UR8, UR37, UR8, 0x18 ;  /* 0x0000000825087291 */ /* 0x000fe4000f8ec0ff */
[----:B---3--:R-:W-:-:S04]  /*0df0*/  UIADD3 UR12, UPT, UPT, -UR7, 0x100000, URZ ;  /* 0x00100000070c7890 */ /* 0x008fc8000fffe1ff */
[----:B------:R-:W-:Y:S02]  /*0e00*/  USHF.L.U32 UR13, UR12, 0xb, URZ ;  /* 0x0000000b0c0d7899 */ /* 0x000fe400080006ff */
[----:B------:R-:W-:Y:S01]  /*0e10*/  USHF.L.U32 UR12, UR12, 0x1, URZ ;  /* 0x000000010c0c7899 */ /* 0x000fe200080006ff */
[----:B------:R-:W-:Y:S01]  /*0e20*/  ELECT P1, URZ, PT ;  /* 0x0000000000ff782f */ /* 0x000fe20003820000 */
[----:B------:R-:W2:Y:S10]  /*0e30*/  FENCE.VIEW.ASYNC.S ;  /* 0x00000000000073c6 */ /* 0x000eb40000000000 */
[----:B--2---:R4:W2:Y:S01]  /*0e40*/  SYNCS.EXCH.64 URZ, [UR8+0x1b0], UR12 ;  /* 0x0001b00c08ff75b2 */ /* 0x0048a20008000100 */
[----:B------:R4:W3:Y:S01]  /*0e50*/  SYNCS.EXCH.64 URZ, [UR8+0x1c0], UR12 ;  /* 0x0001c00c08ff75b2 */ /* 0x0008e20008000100 */
[----:B------:R4:W1:Y:S01]  /*0e60*/  SYNCS.EXCH.64 URZ, [UR8+0x1b8], UR12 ;  /* 0x0001b80c08ff75b2 */ /* 0x0008620008000100 */
[----:B------:R4:W1:Y:S02]  /*0e70*/  SYNCS.EXCH.64 URZ, [UR8+0x1c8], UR12 ;  /* 0x0001c80c08ff75b2 */ /* 0x0008640008000100 */
[----:B----4-:R-:W-:Y:S01]  /*0e80*/  NOP ;  /* 0x0000000000007918 */ /* 0x010fe20000000000 */
.L_x_15:
[----:B------:R-:W-:Y:S01]  /*0e90*/  VOTEU.ALL UP1, P0 ;  /* 0x0000000000ff7886 */ /* 0x000fe20000020000 */
[----:B--2---:R-:W2:Y:S01]  /*0ea0*/  LDCU UR8, c[0x0][0x36c] ;  /* 0x00006d80ff0877ac */ /* 0x004ea20008000800 */
[----:B------:R-:W-:Y:S01]  /*0eb0*/  NOP ;  /* 0x0000000000007918 */ /* 0x000fe20000000000 */
[----:B------:R-:W-:Y:S01]  /*0ec0*/  LOP3.LUT R10, R113, 0x1f, RZ, 0xc0, !PT ;  /* 0x0000001f710a7812 */ /* 0x000fe200078ec0ff */
[----:B---3--:R-:W-:Y:S01]  /*0ed0*/  UMOV UR12, 0x20 ;  /* 0x00000020000c7882 */ /* 0x008fe20000000000 */
[----:B------:R-:W-:Y:S01]  /*0ee0*/  @!UP1 UMOV UR7, 0x400 ;  /* 0x0000040000079882 */ /* 0x000fe20000000000 */
[----:B------:R-:W-:-:S04]  /*0ef0*/  @!UP1 UIADD3 UR12, UPT, UPT, -UR12, 0x100000, URZ ;  /* 0x001000000c0c9890 */ /* 0x000fc8000fffe1ff */
[----:B------:R-:W-:Y:S02]  /*0f00*/  @!UP1 USHF.L.U32 UR13, UR12, 0xb, URZ ;  /* 0x0000000b0c0d9899 */ /* 0x000fe400080006ff */
[----:B------:R-:W-:Y:S02]  /*0f10*/  @!UP1 USHF.L.U32 UR12, UR12, 0x1, URZ ;  /* 0x000000010c0c9899 */ /* 0x000fe400080006ff */
[----:B------:R-:W-:Y:S01]  /*0f20*/  @!UP1 ULEA UR7, UR37, UR7, 0x18 ;  /* 0x0000000725079291 */ /* 0x000fe2000f8ec0ff */
[----:B------:R-:W-:Y:S01]  /*0f30*/  VOTEU.ALL UP1, P0 ;  /* 0x0000000000ff7886 */ /* 0x000fe20000020000 */
[----:B------:R-:W-:Y:S01]  /*0f40*/  UISETP.NE.AND UP4, UPT, UR10, URZ, UPT ;  /* 0x000000ff0a00728c */ /* 0x000fe2000bf85270 */
[----:B------:R-:W3:Y:S09]  /*0f50*/  FENCE.VIEW.ASYNC.S ;  /* 0x00000000000073c6 */ /* 0x000ef20000000000 */
[----:B---3--:R3:W4:Y:S01]  /*0f60*/  @!UP1 SYNCS.EXCH.64 URZ, [UR7+0x1d0], UR12 ;  /* 0x0001d00c07ff95b2 */ /* 0x0087220008000100 */
[----:B--2---:R-:W-:-:S09]  /*0f70*/  UISETP.EQ.U32.AND UP1, UPT, UR8, 0x1, UPT ;  /* 0x000000010800788c */ /* 0x004fd2000bf22070 */
[----:B------:R-:W-:Y:S05]  /*0f80*/  BRA.U !UP1, `(.L_x_16) ;  /* 0x0000000109087547 */ /* 0x000fea000b800000 */
[----:B-1--4-:R-:W-:Y:S01]  /*0f90*/  UCGABAR_ARV ;  /* 0x00000000000079c7 */ /* 0x012fe20008000000 */
[----:B------:R-:W-:Y:S05]  /*0fa0*/  BRA `(.L_x_17) ;  /* 0x0000000000047947 */ /* 0x000fea0003800000 */
.L_x_16:
[----:B-1--4-:R-:W-:Y:S01]  /*0fb0*/  NOP ;  /* 0x0000000000007918 */ /* 0x012fe20000000000 */
.L_x_17:
[----:B------:R-:W1:Y:S01]  /*0fc0*/  S2R R15, SR_CTAID.Y ;  /* 0x00000000000f7919 */ /* 0x000e620000002600 */
[----:B------:R-:W-:-:S05]  /*0fd0*/  CS2R.32 R99, SR_CgaSize ;  /* 0x0000000000637805 */ /* 0x000fca0000008a00 */
[----:B------:R-:W-:-:S05]  /*0fe0*/  IMAD R99, R99, -0xa0, RZ ;  /* 0xffffff6063637824 */ /* 0x000fca00078e02ff */
[----:B---3--:R-:W-:-:S14]  /*0ff0*/  R2UR UR7, R99 ;  /* 0x00000000630772ca */ /* 0x008fdc00000e0000 */
[----:B------:R-:W2:Y:S01]  /*1000*/  LDCU UR7, c[0x0][UR7+0x2b4] ;  /* 0x00005680070777ac */ /* 0x000ea20008000800 */
[----:B------:R-:W-:-:S05]  /*1010*/  CS2R.32 R0, SR_CgaSize ;  /* 0x0000000000007805 */ /* 0x000fca0000008a00 */
[----:B------:R-:W-:-:S06]  /*1020*/  IMAD R0, R0, -0xa0, RZ ;  /* 0xffffff6000007824 */ /* 0x000fcc00078e02ff */
[----:B------:R-:W3:Y:S01]  /*1030*/  LDC R0, c[0x0][R0+0x2a4] ;  /* 0x0000a90000007b82 */ /* 0x000ee20000000800 */
[----:B------:R-:W-:Y:S01]  /*1040*/  PRMT R8, RZ, 0x7610, R8 ;  /* 0x00007610ff087816 */ /* 0x000fe20000000008 */
[----:B------:R-:W4:Y:S01]  /*1050*/  S2R R9, SR_CTAID.X ;  /* 0x0000000000097919 */ /* 0x000f220000002500 */
[----:B------:R-:W-:-:S05]  /*1060*/  CS2R.32 R99, SR_CgaSize ;  /* 0x0000000000637805 */ /* 0x000fca0000008a00 */
[----:B------:R-:W-:-:S05]  /*1070*/  IMAD R99, R99, -0xa0, RZ ;  /* 0xffffff6063637824 */ /* 0x000fca00078e02ff */
[----:B------:R-:W-:-:S14]  /*1080*/  R2UR UR8, R99 ;  /* 0x00000000630872ca */ /* 0x000fdc00000e0000 */
[----:B------:R-:W3:Y:S01]  /*1090*/  LDCU UR8, c[0x0][UR8+0x2b0] ;  /* 0x00005600080877ac */ /* 0x000ee20008000800 */
[----:B------:R-:W-:Y:S01]  /*10a0*/  UISETP.NE.AND UP2, UPT, UR10, 0x2, UPT ;  /* 0x000000020a00788c */ /* 0x000fe2000bf45270 */
[----:B------:R-:W2:Y:S01]  /*10b0*/  LDC R11, c[0x0][0xb24] ;  /* 0x0002c900ff0b7b82 */ /* 0x000ea20000000800 */
[----:B------:R-:W-:-:S05]  /*10c0*/  CS2R.32 R2, SR_CgaSize ;  /* 0x0000000000027805 */ /* 0x000fca0000008a00 */
[----:B------:R-:W-:-:S06]  /*10d0*/  IMAD R2, R2, -0xa0, RZ ;  /* 0xffffff6002027824 */ /* 0x000fcc00078e02ff */
[----:B------:R-:W3:Y:S08]  /*10e0*/  LDC R2, c[0x0][R2+0x2a0] ;  /* 0x0000a80002027b82 */ /* 0x000ef00000000800 */
[----:B------:R-:W3:Y:S01]  /*10f0*/  LDC R40, c[0x0][0xb24] ;  /* 0x0002c900ff287b82 */ /* 0x000ee20000000800 */
[----:B-1----:R-:W-:-:S07]  /*1100*/  I2FP.F32.U32 R98, R15 ;  /* 0x0000000f00627245 */ /* 0x002fce0000201000 */
[----:B------:R-:W1:Y:S01]  /*1110*/  S2UR UR36, SR_CTAID.Z ;  /* 0x00000000002479c3 */ /* 0x000e620000002700 */
[----:B--2---:R-:W-:Y:S01]  /*1120*/  ISETP.GE.AND P0, PT, R11, 0x1, PT ;  /* 0x000000010b00780c */ /* 0x004fe20003f06270 */
[----:B----4-:R-:W-:Y:S01]  /*1130*/  IMAD.MOV.U32 R14, RZ, RZ, R9 ;  /* 0x000000ffff0e7224 */ /* 0x010fe200078e0009 */
[----:B------:R-:W-:Y:S01]  /*1140*/  I2FP.F32.U32 R99, R9 ;  /* 0x0000000900637245 */ /* 0x000fe20000201000 */
[----:B------:R-:W-:Y:S01]  /*1150*/  FMUL R98, R98, UR7 ;  /* 0x0000000762627c20 */ /* 0x000fe20008400000 */
[----:B------:R-:W2:Y:S03]  /*1160*/  LDCU UR7, c[0x0][0xb30] ;  /* 0x00016600ff0777ac */ /* 0x000ea60008000800 */
[----:B---3--:R-:W-:Y:S02]  /*1170*/  FMUL R99, R99, UR8 ;  /* 0x0000000863637c20 */ /* 0x008fe40008400000 */
[----:B------:R-:W3:Y:S08]  /*1180*/  F2I.U32.TRUNC.NTZ R98, R98 ;  /* 0x0000006200627305 */ /* 0x000ef0000020f000 */
[----:B------:R-:W4:Y:S01]  /*1190*/  F2I.U32.TRUNC.NTZ R99, R99 ;  /* 0x0000006300637305 */ /* 0x000f22000020f000 */
[----:B--2---:R-:W-:Y:S01]  /*11a0*/  UISETP.NE.AND UP3, UPT, UR7, 0x1, UPT ;  /* 0x000000010700788c */ /* 0x004fe2000bf65270 */
[----:B---3--:R-:W-:-:S05]  /*11b0*/  IADD3 R98, PT, PT, -R98, RZ, RZ ;  /* 0x000000ff62627210 */ /* 0x008fca0007ffe1ff */
[----:B------:R-:W-:Y:S01]  /*11c0*/  IMAD R98, R0, R98, R15 ;  /* 0x0000006200627224 */ /* 0x000fe200078e020f */
[----:B------:R-:W-:Y:S01]  /*11d0*/  PRMT R0, RZ, 0x7610, R0 ;  /* 0x00007610ff007816 */ /* 0x000fe20000000000 */
[----:B----4-:R-:W-:-:S04]  /*11e0*/  IMAD.MOV R99, RZ, RZ, -R99 ;  /* 0x000000ffff637224 */ /* 0x010fc800078e0a63 */
[----:B------:R-:W-:Y:S01]  /*11f0*/  IMAD R99, R2, R99, R9 ;  /* 0x0000006302637224 */ /* 0x000fe200078e0209 */
[----:B-1----:R-:W-:Y:S06]  /*1200*/  BRA.U UP4, `(.L_x_18) ;  /* 0x0000000104247547 */ /* 0x002fec000b800000 */
[----:B------:R-:W-:Y:S01]  /*1210*/  ISETP.NE.AND P1, PT, R98, RZ, PT ;  /* 0x000000ff6200720c */ /* 0x000fe20003f25270 */
[----:B------:R-:W-:Y:S01]  /*1220*/  IMAD.MOV.U32 R0, RZ, RZ, 0x3 ;  /* 0x00000003ff007424 */ /* 0x000fe200078e00ff */
[C---:B------:R-:W-:Y:S02]  /*1230*/  LOP3.LUT R2, R99.reuse, 0xfffffffe, RZ, 0xc0, !PT ;  /* 0xfffffffe63027812 */ /* 0x040fe400078ec0ff */
[----:B------:R-:W-:Y:S02]  /*1240*/  ISETP.LT.U32.OR P1, PT, R99, 0x2, !P1 ;  /* 0x000000026300780c */ /* 0x000fe40004f21470 */
[----:B------:R-:W-:Y:S02]  /*1250*/  SHF.L.U32 R0, R0, R2, RZ ;  /* 0x0000000200007219 */ /* 0x000fe400000006ff */
[----:B------:R-:W-:Y:S02]  /*1260*/  SEL R4, RZ, 0x1, !P1 ;  /* 0x00000001ff047807 */ /* 0x000fe40004800000 */
[----:B------:R-:W-:-:S05]  /*1270*/  SEL R3, RZ, 0x2, !P1 ;  /* 0x00000002ff037807 */ /* 0x000fca0004800000 */
[----:B------:R-:W-:-:S05]  /*1280*/  IMAD.IADD R3, R4, 0x1, R3 ;  /* 0x0000000104037824 */ /* 0x000fca00078e0203 */
[----:B------:R-:W-:Y:S02]  /*1290*/  PRMT R8, R3, 0x7610, R8 ;  /* 0x0000761003087816 */ /* 0x000fe40000000008 */
.L_x_18:
[----:B------:R-:W-:Y:S05]  /*12a0*/  @!P0 BRA `(.L_x_19) ;  /* 0x0000000000b88947 */ /* 0x000fea0003800000 */
[----:B------:R-:W1:Y:S01]  /*12b0*/  LDC.64 R4, c[0x0][0xb18] ;  /* 0x0002c600ff047b82 */ /* 0x000e620000000a00 */
[----:B------:R-:W-:-:S07]  /*12c0*/  ISETP.NE.AND P0, PT, R11, 0x1, PT ;  /* 0x000000010b00780c */ /* 0x000fce0003f05270 */
[----:B------:R-:W2:Y:S08]  /*12d0*/  LDC R14, c[0x0][0xb0c] ;  /* 0x0002c300ff0e7b82 */ /* 0x000eb00000000800 */
[----:B------:R-:W3:Y:S08]  /*12e0*/  LDC R16, c[0x0][0x370] ;  /* 0x0000dc00ff107b82 */ /* 0x000ef00000000800 */
[----:B------:R-:W4:Y:S01]  /*12f0*/  LDC R13, c[0x0][0x374] ;  /* 0x0000dd00ff0d7b82 */ /* 0x000f220000000800 */
[----:B-1----:R-:W-:-:S07]  /*1300*/  ISETP.NE.AND P1, PT, R4, 0x1, PT ;  /* 0x000000010400780c */ /* 0x002fce0003f25270 */
[----:B------:R-:W3:Y:S01]  /*1310*/  LDC.64 R6, c[0x0][0xb10] ;  /* 0x0002c400ff067b82 */ /* 0x000ee20000000a00 */
[----:B--2---:R-:W-:-:S07]  /*1320*/  ISETP.NE.AND P2, PT, R14, 0x1, PT ;  /* 0x000000010e00780c */ /* 0x004fce0003f45270 */
[----:B------:R-:W1:Y:S08]  /*1330*/  LDC R12, c[0x0][0xb20] ;  /* 0x0002c800ff0c7b82 */ /* 0x000e700000000800 */
[----:B------:R-:W2:Y:S01]  /*1340*/  LDC.64 R2, c[0x0][0xb28] ;  /* 0x0002ca00ff027b82 */ /* 0x000ea20000000a00 */
[----:B----4-:R-:W-:-:S04]  /*1350*/  IMAD.HI.U32 R17, R13, R5, RZ ;  /* 0x000000050d117227 */ /* 0x010fc800078e00ff */
[----:B------:R-:W-:-:S04]  /*1360*/  IMAD.HI.U32 R5, R15, R5, RZ ;  /* 0x000000050f057227 */ /* 0x000fc800078e00ff */
[----:B---3--:R-:W-:-:S05]  /*1370*/  IMAD.HI.U32 R18, R16, R6, RZ ;  /* 0x0000000610127227 */ /* 0x008fca00078e00ff */
[-C--:B------:R-:W-:Y:S01]  /*1380*/  @P2 SHF.R.U32.HI R16, RZ, R7.reuse, R18 ;  /* 0x00000007ff102219 */ /* 0x080fe20000011612 */
[----:B------:R-:W-:Y:S01]  /*1390*/  IMAD.HI.U32 R18, R9, R6, RZ ;  /* 0x0000000609127227 */ /* 0x000fe200078e00ff */
[-C--:B-1----:R-:W-:Y:S02]  /*13a0*/  @P1 SHF.R.U32.HI R13, RZ, R12.reuse, R17 ;  /* 0x0000000cff0d1219 */ /* 0x082fe40000011611 */
[----:B------:R-:W-:Y:S02]  /*13b0*/  SHF.R.U32.HI R5, RZ, R12, R5 ;  /* 0x0000000cff057219 */ /* 0x000fe40000011605 */
[----:B------:R-:W-:Y:S02]  /*13c0*/  SHF.R.U32.HI R18, RZ, R7, R18 ;  /* 0x00000007ff127219 */ /* 0x000fe40000011612 */
[----:B------:R-:W-:Y:S01]  /*13d0*/  SEL R5, R15, R5, !P1 ;  /* 0x000000050f057207 */ /* 0x000fe20004800000 */
[----:B--2---:R-:W-:Y:S01]  /*13e0*/  IMAD.HI.U32 R17, R13, R2, RZ ;  /* 0x000000020d117227 */ /* 0x004fe200078e00ff */
[----:B------:R-:W-:-:S03]  /*13f0*/  SEL R18, R9, R18, !P2 ;  /* 0x0000001209127207 */ /* 0x000fc60005000000 */
[----:B------:R-:W-:Y:S01]  /*1400*/  IMAD.HI.U32 R6, R16, R2, RZ ;  /* 0x0000000210067227 */ /* 0x000fe200078e00ff */
[----:B------:R-:W-:-:S04]  /*1410*/  @P0 SHF.R.U32.HI R13, RZ, R3, R17 ;  /* 0x00000003ff0d0219 */ /* 0x000fc80000011611 */
[----:B------:R-:W-:Y:S01]  /*1420*/  @P0 SHF.R.U32.HI R16, RZ, R3, R6 ;  /* 0x00000003ff100219 */ /* 0x000fe20000011606 */
[----:B------:R-:W-:-:S04]  /*1430*/  IMAD R13, R13, R11, RZ ;  /* 0x0000000b0d0d7224 */ /* 0x000fc800078e02ff */
[----:B------:R-:W-:Y:S01]  /*1440*/  IMAD R6, R16, R11, RZ ;  /* 0x0000000b10067224 */ /* 0x000fe200078e02ff */
[----:B------:R-:W-:-:S04]  /*1450*/  ISETP.GE.AND P1, PT, R5, R13, PT ;  /* 0x0000000d0500720c */ /* 0x000fc80003f26270 */
[----:B------:R-:W-:Y:S01]  /*1460*/  ISETP.GE.OR P1, PT, R18, R6, P1 ;  /* 0x000000061200720c */ /* 0x000fe20000f26670 */
[----:B------:R-:W-:-:S05]  /*1470*/  IMAD.HI.U32 R6, R5, R2, RZ ;  /* 0x0000000205067227 */ /* 0x000fca00078e00ff */
[----:B------:R-:W-:-:S04]  /*1480*/  SHF.R.U32.HI R6, RZ, R3, R6 ;  /* 0x00000003ff067219 */ /* 0x000fc80000011606 */
[----:B------:R-:W-:-:S03]  /*1490*/  SEL R6, R5, R6, !P0 ;  /* 0x0000000605067207 */ /* 0x000fc60004000000 */
[----:B------:R-:W-:Y:S01]  /*14a0*/  @!P1 IMAD.HI.U32 R7, R18, R2, RZ ;  /* 0x0000000212079227 */ /* 0x000fe200078e00ff */
[----:B------:R-:W-:-:S04]  /*14b0*/  IADD3 R2, PT, PT, -R6, RZ, RZ ;  /* 0x000000ff06027210 */ /* 0x000fc80007ffe1ff */
[----:B------:R-:W-:Y:S01]  /*14c0*/  @!P1 SHF.R.U32.HI R3, RZ, R3, R7 ;  /* 0x00000003ff039219 */ /* 0x000fe20000011607 */
[----:B------:R-:W-:Y:S01]  /*14d0*/  IMAD R2, R11, R2, R5 ;  /* 0x000000020b027224 */ /* 0x000fe200078e0205 */
[----:B------:R-:W-:Y:S02]  /*14e0*/  IADD3 R7, PT, PT, -R5, RZ, RZ ;  /* 0x000000ff05077210 */ /* 0x000fe40007ffe1ff */
[----:B------:R-:W-:-:S03]  /*14f0*/  @!P1 SEL R3, R18, R3, !P0 ;  /* 0x0000000312039207 */ /* 0x000fc60004000000 */
[----:B------:R-:W-:Y:S02]  /*1500*/  IMAD R7, R4, R7, R15 ;  /* 0x0000000704077224 */ /* 0x000fe400078e020f */
[--C-:B------:R-:W-:Y:S02]  /*1510*/  @!P1 IMAD.IADD R6, R6, 0x1, -R3.reuse ;  /* 0x0000000106069824 */ /* 0x100fe400078e0a03 */
[----:B------:R-:W-:Y:S01]  /*1520*/  @!P1 IMAD R3, R2, R16, R3 ;  /* 0x0000001002039224 */ /* 0x000fe200078e0203 */
[----:B------:R-:W-:Y:S01]  /*1530*/  IADD3 R2, PT, PT, -R18, RZ, RZ ;  /* 0x000000ff12027210 */ /* 0x000fe20007ffe1ff */
[----:B------:R-:W-:Y:S02]  /*1540*/  @!P1 IMAD R5, R6, R11, R18 ;  /* 0x0000000b06059224 */ /* 0x000fe400078e0212 */
[----:B------:R-:W-:Y:S02]  /*1550*/  @!P1 IMAD.MOV.U32 R18, RZ, RZ, R3 ;  /* 0x000000ffff129224 */ /* 0x000fe400078e0003 */
[----:B------:R-:W-:-:S02]  /*1560*/  IMAD R2, R14, R2, R9 ;  /* 0x000000020e027224 */ /* 0x000fc400078e0209 */
[----:B------:R-:W-:Y:S02]  /*1570*/  IMAD R15, R5, R4, R7 ;  /* 0x00000004050f7224 */ /* 0x000fe400078e0207 */
[----:B------:R-:W-:Y:S02]  /*1580*/  IMAD R14, R18, R14, R2 ;  /* 0x0000000e120e7224 */ /* 0x000fe400078e0202 */
.L_x_19:
[----:B------:R-:W-:Y:S05]  /*1590*/  BRA.U UP3, `(.L_x_20) ;  /* 0x0000000103407547 */ /* 0x000fea000b800000 */
[----:B------:R-:W1:Y:S08]  /*15a0*/  LDC.64 R4, c[0x0][0xb10] ;  /* 0x0002c400ff047b82 */ /* 0x000e700000000a00 */
[----:B------:R-:W2:Y:S08]  /*15b0*/  LDC.64 R2, c[0x0][0xb18] ;  /* 0x0002c600ff027b82 */ /* 0x000eb00000000a00 */
[----:B------:R-:W3:Y:S08]  /*15c0*/  LDC R6, c[0x0][0xb20] ;  /* 0x0002c800ff067b82 */ /* 0x000ef00000000800 */
[----:B------:R-:W4:Y:S01]  /*15d0*/  LDC R7, c[0x0][0xb0c] ;  /* 0x0002c300ff077b82 */ /* 0x000f220000000800 */
[----:B-1----:R-:W-:-:S05]  /*15e0*/  IMAD.HI.U32 R4, R14, R4, RZ ;  /* 0x000000040e047227 */ /* 0x002fca00078e00ff */
[----:B------:R-:W-:Y:S01]  /*15f0*/  SHF.R.U32.HI R4, RZ, R5, R4 ;  /* 0x00000005ff047219 */ /* 0x000fe20000011604 */
[----:B--2---:R-:W-:Y:S01]  /*1600*/  IMAD.HI.U32 R3, R15, R3, RZ ;  /* 0x000000030f037227 */ /* 0x004fe200078e00ff */
[----:B------:R-:W-:-:S04]  /*1610*/  ISETP.NE.AND P0, PT, R2, 0x1, PT ;  /* 0x000000010200780c */ /* 0x000fc80003f05270 */
[----:B---3--:R-:W-:-:S04]  /*1620*/  SHF.R.U32.HI R3, RZ, R6, R3 ;  /* 0x00000006ff037219 */ /* 0x008fc80000011603 */
[----:B------:R-:W-:Y:S02]  /*1630*/  SEL R3, R15, R3, !P0 ;  /* 0x000000030f037207 */ /* 0x000fe40004000000 */
[----:B----4-:R-:W-:-:S04]  /*1640*/  ISETP.NE.AND P1, PT, R7, 0x1, PT ;  /* 0x000000010700780c */ /* 0x010fc80003f25270 */
[----:B------:R-:W-:-:S05]  /*1650*/  SEL R5, R14, R4, !P1 ;  /* 0x000000040e057207 */ /* 0x000fca0004800000 */
[----:B------:R-:W-:Y:S02]  /*1660*/  IMAD.IADD R4, R3, 0x1, -R5 ;  /* 0x0000000103047824 */ /* 0x000fe400078e0a05 */
[----:B------:R-:W-:Y:S02]  /*1670*/  IMAD.IADD R3, R5, 0x1, -R3 ;  /* 0x0000000105037824 */ /* 0x000fe400078e0a03 */
[----:B------:R-:W-:Y:S02]  /*1680*/  IMAD R14, R4, R7, R14 ;  /* 0x00000007040e7224 */ /* 0x000fe400078e020e */
[----:B------:R-:W-:Y:S02]  /*1690*/  IMAD R15, R3, R2, R15 ;  /* 0x00000002030f7224 */ /* 0x000fe400078e020f */
.L_x_20:
[----:B------:R-:W-:Y:S05]  /*16a0*/  BRA.U !UP1, `(.L_x_21) ;  /* 0x00000001090c7547 */ /* 0x000fea000b800000 */
[----:B------:R-:W-:Y:S01]  /*16b0*/  UCGABAR_WAIT ;  /* 0x0000000000007dc7 */ /* 0x000fe20008000000 */
[----:B------:R-:W-:Y:S01]  /*16c0*/  CCTL.IVALL ;  /* 0x00000000ff00798f */ /* 0x000fe20002000000 */
[----:B------:R-:W-:Y:S05]  /*16d0*/  BRA `(.L_x_22) ;  /* 0x0000000000047947 */ /* 0x000fea0003800000 */
.L_x_21:
[----:B------:R-:W-:Y:S06]  /*16e0*/  BAR.SYNC.DEFER_BLOCKING 0x0 ;  /* 0x0000000000007b1d */ /* 0x000fec0000010000 */
.L_x_22:
[----:B------:R-:W-:Y:S05]  /*16f0*/  BRA.U UP2, `(.L_x_23) ;  /* 0x0000001902607547 */ /* 0x000fea000b800000 */
[----:B------:R-:W1:Y:S01]  /*1700*/  LDCU UR4, c[0x0][0x38c] ;  /* 0x00007180ff0477ac */ /* 0x000e620008000800 */
[----:B------:R-:W2:Y:S01]  /*1710*/  LDC R8, c[0x0][0x370] ;  /* 0x0000dc00ff087b82 */ /* 0x000ea20000000800 */
[C---:B------:R-:W-:Y:S02]  /*1720*/  IMAD.SHL.U32 R19, R9.reuse, 0x80, RZ ;  /* 0x0000008009137824 */ /* 0x040fe400078e00ff */
[----:B------:R-:W-:Y:S01]  /*1730*/  HFMA2 R17, -RZ, RZ, 0, 5.9604644775390625e-08 ;  /* 0x00000001ff117431 */ /* 0x000fe200000001ff */
[----:B------:R-:W-:Y:S01]  /*1740*/  UISETP.NE.AND UP1, UPT, UR10, URZ, UPT ;  /* 0x000000ff0a00728c */ /* 0x000fe2000bf25270 */
[----:B------:R-:W-:Y:S01]  /*1750*/  ISETP.NE.AND P4, PT, R10, RZ, P5 ;  /* 0x000000ff0a00720c */ /* 0x000fe20002f85270 */
[----:B------:R-:W-:Y:S01]  /*1760*/  IMAD.SHL.U32 R18, R9, 0x40, RZ ;  /* 0x0000004009127824 */ /* 0x000fe200078e00ff */
[----:B------:R-:W-:Y:S01]  /*1770*/  CS2R R12, SRZ ;  /* 0x00000000000c7805 */ /* 0x000fe2000001ff00 */
[----:B------:R-:W-:Y:S01]  /*1780*/  IMAD.MOV.U32 R16, RZ, RZ, RZ ;  /* 0x000000ffff107224 */ /* 0x000fe200078e00ff */
[----:B------:R-:W3:Y:S01]  /*1790*/  LDC R0, c[0x0][0x374] ;  /* 0x0000dd00ff007b82 */ /* 0x000ee20000000800 */
[----:B------:R-:W-:Y:S01]  /*17a0*/  MOV R11, 0x1 ;  /* 0x00000001000b7802 */ /* 0x000fe20000000f00 */
[----:B------:R-:W4:Y:S01]  /*17b0*/  LDCU.64 UR14, c[0x0][0x348] ;  /* 0x00006900ff0e77ac */ /* 0x000f220008000a00 */
[----:B------:R-:W-:Y:S01]  /*17c0*/  LOP3.LUT R19, R19, 0x80, RZ, 0xc0, !PT ;  /* 0x0000008013137812 */ /* 0x000fe200078ec0ff */
[----:B------:R-:W-:Y:S01]  /*17d0*/  USEL UR22, UR6, 0x2, UP1 ;  /* 0x0000000206167887 */ /* 0x000fe20008800000 */
[----:B------:R-:W-:Y:S01]  /*17e0*/  UMOV UR23, URZ ;  /* 0x000000ff00177c82 */ /* 0x000fe20008000000 */
[----:B-1----:R-:W-:-:S04]  /*17f0*/  UIADD3 UR5, UPT, UPT, UR4, 0x3f, URZ ;  /* 0x0000003f04057890 */ /* 0x002fc8000fffe0ff */
[----:B------:R-:W-:-:S04]  /*1800*/  USHF.R.S32.HI UR7, URZ, 0x1f, UR5 ;  /* 0x0000001fff077899 */ /* 0x000fc80008011405 */
[----:B------:R-:W-:Y:S02]  /*1810*/  ULEA.HI UR7, UR7, UR5, URZ, 0x6 ;  /* 0x0000000507077291 */ /* 0x000fe4000f8f30ff */
[----:B------:R-:W-:Y:S02]  /*1820*/  UIADD3 UR5, UPT, UPT, UR4, -0x1, URZ ;  /* 0xffffffff04057890 */ /* 0x000fe4000fffe0ff */
[----:B------:R-:W-:Y:S02]  /*1830*/  USHF.R.S32.HI UR7, URZ, 0x6, UR7 ;  /* 0x00000006ff077899 */ /* 0x000fe40008011407 */
[----:B------:R-:W-:Y:S02]  /*1840*/  UISETP.GE.U32.AND UP2, UPT, UR5, -0x7f, UPT ;  /* 0xffffff810500788c */ /* 0x000fe4000bf46070 */
[----:B------:R-:W-:Y:S02]  /*1850*/  UISETP.LT.U32.AND UP0, UPT, UR7, 0x10, UPT ;  /* 0x000000100700788c */ /* 0x000fe4000bf01070 */
[----:B------:R-:W-:-:S02]  /*1860*/  UIADD3 UR4, UPT, UPT, UR4, 0x7e, URZ ;  /* 0x0000007e04047890 */ /* 0x000fc4000fffe0ff */
[----:B------:R-:W-:-:S04]  /*1870*/  USEL UR5, UR7, 0x10, UP0 ;  /* 0x0000001007057887 */ /* 0x000fc80008000000 */
[----:B------:R-:W-:Y:S02]  /*1880*/  UIADD3 UR21, UPT, UPT, UR5, -0x1, URZ ;  /* 0xffffffff05157890 */ /* 0x000fe4000fffe0ff */
[----:B------:R-:W-:Y:S02]  /*1890*/  @UP2 UIADD3 UR21, UPT, UPT, UR5, URZ, URZ ;  /* 0x000000ff05152290 */ /* 0x000fe4000fffe0ff */
[----:B------:R-:W-:Y:S02]  /*18a0*/  UIADD3 UR24, UPT, UPT, UR7, -UR5, URZ ;  /* 0x8000000507187290 */ /* 0x000fe4000fffe0ff */
[----:B------:R-:W-:Y:S02]  /*18b0*/  UIADD3 UR13, UPT, UPT, UR21, 0x1, URZ ;  /* 0x00000001150d7890 */ /* 0x000fe4000fffe0ff */
[----:B--2-4-:R-:W-:-:S12]  /*18c0*/  UIADD3 UR21, UPT, UPT, -UR21, URZ, URZ ;  /* 0x000000ff15157290 */ /* 0x014fd8000fffe1ff */
.L_x_43:
[----:B------:R-:W-:Y:S01]  /*18d0*/  UISETP.NE.AND UP0, UPT, UR37, URZ, UPT ;  /* 0x000000ff2500728c */ /* 0x000fe2000bf05270 */
[----:B------:R-:W1:Y:S08]  /*18e0*/  S2UR UR37, SR_CgaCtaId ;  /* 0x00000000002579c3 */ /* 0x000e700000008800 */
[----:B------:R-:W-:Y:S05]  /*18f0*/  BRA.U UP0, `(.L_x_24) ;  /* 0x0000000100347547 */ /* 0x000fea000b800000 */
[----:B------:R-:W2:Y:S01]  /*1900*/  S2R R2, SR_CgaCtaId ;  /* 0x0000000000027919 */ /* 0x000ea20000008800 */
[----:B------:R-:W-:-:S04]  /*1910*/  MOV R3, 0x400 ;  /* 0x0000040000037802 */ /* 0x000fc80000000f00 */
[----:B--2---:R-:W-:Y:S02]  /*1920*/  LEA R2, R2, R3, 0x18 ;  /* 0x0000000302027211 */ /* 0x004fe400078ec0ff */
[----:B------:R-:W-:-:S03]  /*1930*/  SHF.L.U32 R3, R11, 0x1f, RZ ;  /* 0x0000001f0b037819 */ /* 0x000fc600000006ff */
[----:B------:R-:W-:-:S04]  /*1940*/  IMAD R2, R12, 0x8, R2 ;  /* 0x000000080c027824 */ /* 0x000fc800078e0202 */
[----:B------:R-:W2:Y:S02]  /*1950*/  SYNCS.PHASECHK.TRANS64.TRYWAIT P0, [R2+URZ+0x1c0], R3 ;  /* 0x0001c003020075a7 */ /* 0x000ea400080011ff */
[----:B--2---:R-:W-:Y:S05]  /*1960*/  @!P0 BRA `(.L_x_25) ;  /* 0x0000008800088947 */ /* 0x004fea0003800000 */
.L_x_157:
[----:B------:R-:W-:Y:S01]  /*1970*/  VIADD R12, R12, 0x1 ;  /* 0x000000010c0c7836 */ /* 0x000fe20000000000 */
[----:B------:R2:W-:Y:S04]  /*1980*/  SYNCS.ARRIVE.TRANS64.A1T0 RZ, [R2+URZ+0x1b0], RZ ;  /* 0x0001b0ff02ff79a7 */ /* 0x0005e800081000ff */
[----:B------:R-:W-:-:S04]  /*1990*/  ISETP.NE.AND P0, PT, R12, 0x2, PT ;  /* 0x000000020c00780c */ /* 0x000fc80003f05270 */
[----:B------:R-:W-:Y:S02]  /*19a0*/  SEL R12, R12, RZ, P0 ;  /* 0x000000ff0c0c7207 */ /* 0x000fe40000000000 */
[----:B--2---:R-:W-:-:S04]  /*19b0*/  SEL R2, RZ, 0x1, P0 ;  /* 0x00000001ff027807 */ /* 0x004fc80000000000 */
[----:B------:R-:W-:-:S07]  /*19c0*/  LOP3.LUT R11, R11, R2, RZ, 0x3c, !PT ;  /* 0x000000020b0b7212 */ /* 0x000fce00078e3cff */
.L_x_24:
[----:B------:R-:W-:Y:S01]  /*19d0*/  UMOV UR6, 0x400 ;  /* 0x0000040000067882 */ /* 0x000fe20000000000 */
[----:B------:R-:W-:Y:S01]  /*19e0*/  SHF.L.U32 R2, R17, 0x1f, RZ ;  /* 0x0000001f11027819 */ /* 0x000fe200000006ff */
[----:B-1----:R-:W-:Y:S01]  /*19f0*/  ULEA UR6, UR37, UR6, 0x18 ;  /* 0x0000000625067291 */ /* 0x002fe2000f8ec0ff */
[----:B------:R-:W-:Y:S01]  /*1a00*/  R2UR UR35, R18 ;  /* 0x00000000122372ca */ /* 0x000fe200000e0000 */
[----:B------:R-:W-:Y:S01]  /*1a10*/  UISETP.GE.U32.AND UP0, UPT, UR4, 0x7f, UPT ;  /* 0x0000007f0400788c */ /* 0x000fe2000bf06070 */
[----:B------:R-:W-:Y:S01]  /*1a20*/  R2UR UR11, R19 ;  /* 0x00000000130b72ca */ /* 0x000fe200000e0000 */
[----:B------:R-:W-:Y:S01]  /*1a30*/  ULEA UR8, UR23, UR6, 0x3 ;  /* 0x0000000617087291 */ /* 0x000fe2000f8e18ff */
[----:B------:R-:W-:-:S08]  /*1a40*/  UMOV UR25, URZ ;  /* 0x000000ff00197c82 */ /* 0x000fd00008000000 */
[----:B------:R1:W2:Y:S01]  /*1a50*/  SYNCS.PHASECHK.TRANS64.TRYWAIT P0, [UR8+0x80], R2 ;  /* 0x00008002ff0075a7 */ /* 0x0002a20008001108 */
[----:B------:R-:W-:-:S13]  /*1a60*/  R2UR UR8, R15 ;  /* 0x000000000f0872ca */ /* 0x000fda00000e0000 */
[----:B------:R-:W-:Y:S01]  /*1a70*/  ULEA UR11, UR8, UR11, 0x8 ;  /* 0x0000000b080b7291 */ /* 0x000fe2000f8e40ff */
[----:B-1----:R-:W-:-:S05]  /*1a80*/  LEA.HI R2, R14, R14, RZ, 0x1 ;  /* 0x0000000e0e027211 */ /* 0x002fca00078f08ff */
[----:B------:R-:W-:-:S05]  /*1a90*/  IMAD.SHL.U32 R2, R2, 0x40, RZ ;  /* 0x0000004002027824 */ /* 0x000fca00078e00ff */
[----:B------:R-:W-:-:S04]  /*1aa0*/  LOP3.LUT R2, R2, 0xffffff80, RZ, 0xc0, !PT ;  /* 0xffffff8002027812 */ /* 0x000fc800078ec0ff */
[----:B------:R-:W-:-:S13]  /*1ab0*/  R2UR UR9, R2 ;  /* 0x00000000020972ca */ /* 0x000fda00000e0000 */
[----:B------:R-:W-:Y:S01]  /*1ac0*/  ULOP3.LUT UR35, UR9, 0x40, UR35, 0xf8, !UPT ;  /* 0x0000004009237892 */ /* 0x000fe2000f8ef823 */
[----:B------:R-:W-:Y:S11]  /*1ad0*/  BRA.U !UP0, `(.L_x_26) ;  /* 0x0000000108c07547 */ /* 0x000ff6000b800000 */
[----:B------:R-:W-:Y:S01]  /*1ae0*/  UMOV UR16, UR21 ;  /* 0x0000001500107c82 */ /* 0x000fe20008000000 */
[----:B------:R-:W-:Y:S01]  /*1af0*/  UMOV UR17, UR23 ;  /* 0x0000001700117c82 */ /* 0x000fe20008000000 */
[----:B------:R-:W-:-:S05]  /*1b00*/  UMOV UR34, URZ ;  /* 0x000000ff00227c82 */ /* 0x000fca0008000000 */
.L_x_32:
[----:B------:R-:W-:Y:S01]  /*1b10*/  ULEA UR33, UR17, UR6, 0x3 ;  /* 0x0000000611217291 */ /* 0x000fe2000f8e18ff */
[----:B------:R-:W-:Y:S01]  /*1b20*/  @P5 MOV R3, 0x6000 ;  /* 0x0000600000035802 */ /* 0x000fe20000000f00 */
[----:B-12-4-:R-:W-:Y:S10]  /*1b30*/  @P0 BRA `(.L_x_27) ;  /* 0x00000000000c0947 */ /* 0x016ff40003800000 */
[----:B------:R-:W-:-:S04]  /*1b40*/  SHF.L.U32 R4, R17, 0x1f, RZ ;  /* 0x0000001f11047819 */ /* 0x000fc800000006ff */
[----:B------:R-:W1:Y:S02]  /*1b50*/  SYNCS.PHASECHK.TRANS64.TRYWAIT P0, [UR33+0x80], R4 ;  /* 0x00008004ff0075a7 */ /* 0x000e640008001121 */
[----:B-1----:R-:W-:Y:S05]  /*1b60*/  @!P0 BRA `(.L_x_28) ;  /* 0x00000084009c8947 */ /* 0x002fea0003800000 */
.L_x_27:
[----:B------:R2:W-:Y:S01]  /*1b70*/  @P5 SYNCS.ARRIVE.TRANS64 RZ, [UR33], R3 ;  /* 0x00000003ffff59a7 */ /* 0x0005e20008000021 */
[----:B------:R-:W-:Y:S02]  /*1b80*/  ULOP3.LUT UR8, UR22, 0x2, URZ, 0xfc, !UPT ;  /* 0x0000000216087892 */ /* 0x000fe4000f8efcff */
[----:B------:R-:W-:Y:S02]  /*1b90*/  UIADD3 UR16, UPT, UPT, UR16, 0x1, URZ ;  /* 0x0000000110107890 */ /* 0x000fe4000fffe0ff */
[----:B------:R-:W-:Y:S02]  /*1ba0*/  UISETP.NE.AND UP0, UPT, UR8, 0x2, UPT ;  /* 0x000000020800788c */ /* 0x000fe4000bf05270 */
[----:B------:R-:W-:-:S07]  /*1bb0*/  UISETP.NE.AND UP2, UPT, UR16, 0x1, UPT ;  /* 0x000000011000788c */ /* 0x000fce000bf45270 */
[----:B------:R-:W-:Y:S05]  /*1bc0*/  BRA.U UP0, `(.L_x_29) ;  /* 0x0000000100047547 */ /* 0x000fea000b800000 */
[----:B------:R-:W-:Y:S05]  /*1bd0*/  BPT.TRAP 0x1 ;  /* 0x000000040000795c */ /* 0x000fea0000300000 */
.L_x_29:
[----:B------:R-:W-:Y:S04]  /*1be0*/  BSSY.RECONVERGENT B0, `(.L_x_30) ;  /* 0x0000003000007945 */ /* 0x000fe80003800200 */
[----:B------:R-:W-:Y:S05]  /*1bf0*/  @!P4 BRA `(.L_x_31) ;  /* 0x000000000004c947 */ /* 0x000fea0003800000 */
[----:B------:R-:W-:Y:S05]  /*1c00*/  BPT.TRAP 0x1 ;  /* 0x000000040000795c */ /* 0x000fea0000300000 */
.L_x_31:
[----:B------:R-:W-:Y:S05]  /*1c10*/  BSYNC.RECONVERGENT B0 ;  /* 0x0000000000007941 */ /* 0x000fea0003800200 */
.L_x_30:
[----:B------:R-:W-:Y:S02]  /*1c20*/  UIADD3 UR23, UPT, UPT, UR17, 0x1, URZ ;  /* 0x0000000111177890 */ /* 0x000fe4000fffe0ff */
[----:B------:R-:W-:Y:S02]  /*1c30*/  ULEA UR32, UR17, UR6, 0xc ;  /* 0x0000000611207291 */ /* 0x000fe4000f8e60ff */
[----:B------:R-:W-:Y:S02]  /*1c40*/  UISETP.NE.AND UP0, UPT, UR23, 0x10, UPT ;  /* 0x000000101700788c */ /* 0x000fe4000bf05270 */
[----:B------:R-:W-:Y:S02]  /*1c50*/  UIADD3 UR28, UP1, UPT, UR14, 0x80, URZ ;  /* 0x000000800e1c7890 */ /* 0x000fe4000ff3e0ff */
[----:B------:R-:W-:Y:S02]  /*1c60*/  USEL UR9, URZ, 0x1, UP0 ;  /* 0x00000001ff097887 */ /* 0x000fe40008000000 */
[----:B------:R-:W-:-:S02]  /*1c70*/  USEL UR23, UR23, URZ, UP0 ;  /* 0x000000ff17177287 */ /* 0x000fc40008000000 */
[----:B------:R-:W-:Y:S02]  /*1c80*/  UIADD3 UR26, UP0, UPT, UR14, 0x180, URZ ;  /* 0x000001800e1a7890 */ /* 0x000fe4000ff1e0ff */
[----:B------:R-:W-:Y:S01]  /*1c90*/  ULEA UR8, UR23, UR6, 0x3 ;  /* 0x0000000617087291 */ /* 0x000fe2000f8e18ff */
[----:B------:R-:W-:Y:S01]  /*1ca0*/  LOP3.LUT R17, R17, UR9, RZ, 0x3c, !PT ;  /* 0x0000000911117c12 */ /* 0x000fe2000f8e3cff */
[----:B------:R-:W-:Y:S02]  /*1cb0*/  ULOP3.LUT UR33, UR33, 0xfefffff8, URZ, 0xc0, !UPT ;  /* 0xfefffff821217892 */ /* 0x000fe4000f8ec0ff */
[----:B------:R-:W-:Y:S01]  /*1cc0*/  UIADD3.X UR29, UPT, UPT, URZ, UR15, URZ, UP1, !UPT ;  /* 0x0000000fff1d7290 */ /* 0x000fe20008ffe4ff */
[----:B-1----:R-:W-:Y:S01]  /*1cd0*/  SHF.L.U32 R2, R17, 0x1f, RZ ;  /* 0x0000001f11027819 */ /* 0x002fe200000006ff */
[----:B------:R-:W-:Y:S02]  /*1ce0*/  UIADD3 UR32, UPT, UPT, UR32, 0x6400, URZ ;  /* 0x0000640020207890 */ /* 0x000fe4000fffe0ff */
[----:B------:R-:W-:Y:S01]  /*1cf0*/  UIADD3.X UR27, UPT, UPT, URZ, UR15, URZ, UP0, !UPT ;  /* 0x0000000fff1b7290 */ /* 0x000fe200087fe4ff */
[----:B------:R1:W4:Y:S01]  /*1d00*/  SYNCS.PHASECHK.TRANS64.TRYWAIT P0, [UR8+0x80], R2 ;  /* 0x00008002ff0075a7 */ /* 0x0003220008001108 */
[----:B------:R-:W-:Y:S01]  /*1d10*/  ULEA UR8, UR17, UR6, 0xd ;  /* 0x0000000611087291 */ /* 0x000fe2000f8e68ff */
[----:B------:R-:W-:Y:S01]  /*1d20*/  UMOV UR18, 0x0 ;  /* 0x0000000000127882 */ /* 0x000fe20000000000 */
[----:B------:R-:W-:-:S02]  /*1d30*/  UMOV UR19, 0x10000000 ;  /* 0x1000000000137882 */ /* 0x000fc40000000000 */
[----:B------:R-:W-:Y:S01]  /*1d40*/  UIADD3 UR8, UPT, UPT, UR8, 0x16400, URZ ;  /* 0x0001640008087890 */ /* 0x000fe2000fffe0ff */
[----:B------:R2:W-:Y:S01]  /*1d50*/  UTMALDG.3D.2CTA [UR32], [UR28], desc[UR18] ;  /* 0x000012201c0075b4 */ /* 0x0005e20008211000 */
[----:B------:R-:W-:Y:S01]  /*1d60*/  UMOV UR10, UR34 ;  /* 0x00000022000a7c82 */ /* 0x000fe20008000000 */
[----:B------:R-:W-:Y:S01]  /*1d70*/  UMOV UR12, UR36 ;  /* 0x00000024000c7c82 */ /* 0x000fe20008000000 */
[----:B------:R-:W-:Y:S01]  /*1d80*/  UMOV UR9, UR33 ;  /* 0x0000002100097c82 */ /* 0x000fe20008000000 */
[----:B------:R-:W-:Y:S01]  /*1d90*/  UMOV UR25, UR13 ;  /* 0x0000000d00197c82 */ /* 0x000fe20008000000 */
[----:B------:R-:W-:-:S03]  /*1da0*/  UMOV UR17, UR23 ;  /* 0x0000001700117c82 */ /* 0x000fc60008000000 */
[----:B------:R1:W-:Y:S01]  /*1db0*/  UTMALDG.3D.2CTA [UR8], [UR26], desc[UR18] ;  /* 0x000012081a0075b4 */ /* 0x0003e20008211000 */
[----:B--2---:R-:W-:Y:S01]  /*1dc0*/  UIADD3 UR34, UPT, UPT, UR34, 0x40, URZ ;  /* 0x0000004022227890 */ /* 0x004fe2000fffe0ff */
[----:B------:R-:W-:Y:S11]  /*1dd0*/  BRA.U UP2, `(.L_x_32) ;  /* 0xfffffffd024c7547 */ /* 0x000ff6000b83ffff */
.L_x_26:
[----:B--2-4-:R-:W-:Y:S01]  /*1de0*/  PLOP3.LUT P0, PT, PT, PT, UP5, 0x80, 0x8 ;  /* 0x000000000008781c */ /* 0x014fe20003f0f058 */
[----:B-1----:R-:W-:Y:S01]  /*1df0*/  ULEA UR8, UR23, UR6, 0x3 ;  /* 0x0000000617087291 */ /* 0x002fe2000f8e18ff */
[----:B------:R-:W-:Y:S01]  /*1e00*/  SHF.L.U32 R2, R17, 0x1f, RZ ;  /* 0x0000001f11027819 */ /* 0x000fe200000006ff */
[----:B------:R-:W-:-:S10]  /*1e10*/  UISETP.GT.AND UP0, UPT, UR7, UR5, UPT ;  /* 0x000000050700728c */ /* 0x000fd4000bf04270 */
[----:B------:R-:W-:Y:S01]  /*1e20*/  @!P0 SYNCS.ARRIVE.TRANS64.A1T0 RZ, [UR6+0x148], RZ ;  /* 0x000148ffffff89a7 */ /* 0x000fe20008100006 */
[----:B------:R1:W2:Y:S01]  /*1e30*/  SYNCS.PHASECHK.TRANS64.TRYWAIT P0, [UR8+0x80], R2 ;  /* 0x00008002ff0075a7 */ /* 0x0002a20008001108 */
[----:B------:R-:W-:Y:S05]  /*1e40*/  BRA.U !UP0, `(.L_x_33) ;  /* 0x0000000108c07547 */ /* 0x000fea000b800000 */
[----:B------:R-:W-:Y:S01]  /*1e50*/  UIADD3 UR26, UPT, UPT, UR24, UR25, URZ ;  /* 0x00000019181a7290 */ /* 0x000fe2000fffe0ff */
[----:B------:R-:W-:-:S11]  /*1e60*/  UMOV UR27, UR23 ;  /* 0x00000017001b7c82 */ /* 0x000fd60008000000 */
.L_x_39:
[----:B------:R-:W-:Y:S01]  /*1e70*/  ULEA UR17, UR27, UR6, 0x3 ;  /* 0x000000061b117291 */ /* 0x000fe2000f8e18ff */
[----:B--2---:R-:W-:Y:S01]  /*1e80*/  @P5 MOV R3, 0x6000 ;  /* 0x0000600000035802 */ /* 0x004fe20000000f00 */
[----:B-12---:R-:W-:Y:S10]  /*1e90*/  @P0 BRA `(.L_x_34) ;  /* 0x00000000000c0947 */ /* 0x006ff40003800000 */
[----:B------:R-:W-:-:S04]  /*1ea0*/  SHF.L.U32 R4, R17, 0x1f, RZ ;  /* 0x0000001f11047819 */ /* 0x000fc800000006ff */
[----:B------:R-:W2:Y:S02]  /*1eb0*/  SYNCS.PHASECHK.TRANS64.TRYWAIT P0, [UR17+0x80], R4 ;  /* 0x00008004ff0075a7 */ /* 0x000ea40008001111 */
[----:B--2---:R-:W-:Y:S05]  /*1ec0*/  @!P0 BRA `(.L_x_35) ;  /* 0x0000008000dc8947 */ /* 0x004fea0003800000 */
.L_x_34:
[----:B------:R2:W-:Y:S01]  /*1ed0*/  @P5 SYNCS.ARRIVE.TRANS64 RZ, [UR17], R3 ;  /* 0x00000003ffff59a7 */ /* 0x0005e20008000011 */
[----:B------:R-:W-:-:S04]  /*1ee0*/  ULOP3.LUT UR8, UR22, 0x2, URZ, 0xfc, !UPT ;  /* 0x0000000216087892 */ /* 0x000fc8000f8efcff */
[----:B------:R-:W-:-:S09]  /*1ef0*/  UISETP.NE.AND UP0, UPT, UR8, 0x2, UPT ;  /* 0x000000020800788c */ /* 0x000fd2000bf05270 */
[----:B------:R-:W-:Y:S05]  /*1f00*/  BRA.U UP0, `(.L_x_36) ;  /* 0x0000000100047547 */ /* 0x000fea000b800000 */
[----:B------:R-:W-:Y:S05]  /*1f10*/  BPT.TRAP 0x1 ;  /* 0x000000040000795c */ /* 0x000fea0000300000 */
.L_x_36:
[----:B------:R-:W-:Y:S04]  /*1f20*/  BSSY.RECONVERGENT B0, `(.L_x_37) ;  /* 0x0000003000007945 */ /* 0x000fe80003800200 */
[----:B------:R-:W-:Y:S05]  /*1f30*/  @!P4 BRA `(.L_x_38) ;  /* 0x000000000004c947 */ /* 0x000fea0003800000 */
[----:B------:R-:W-:Y:S05]  /*1f40*/  BPT.TRAP 0x1 ;  /* 0x000000040000795c */ /* 0x000fea0000300000 */
.L_x_38:
[----:B------:R-:W-:Y:S05]  /*1f50*/  BSYNC.RECONVERGENT B0 ;  /* 0x0000000000007941 */ /* 0x000fea0003800200 */
.L_x_37:
        /* <DEDUP_REMOVED lines=9> */
[----:B------:R-:W-:Y:S02]  /*1ff0*/  USHF.L.U32 UR18, UR25, 0x6, URZ ;  /* 0x0000000619127899 */ /* 0x000fe400080006ff */
[----:B------:R-:W-:Y:S01]  /*2000*/  ULOP3.LUT UR17, UR17, 0xfefffff8, URZ, 0xc0, !UPT ;  /* 0xfefffff811117892 */ /* 0x000fe2000f8ec0ff */
[----:B-1----:R-:W-:Y:S01]  /*2010*/  SHF.L.U32 R2, R17, 0x1f, RZ ;  /* 0x0000001f11027819 */ /* 0x002fe200000006ff */
[----:B------:R-:W-:Y:S02]  /*2020*/  UIADD3 UR16, UPT, UPT, UR16, 0x6400, URZ ;  /* 0x0000640010107890 */ /* 0x000fe4000fffe0ff */
[----:B------:R-:W-:Y:S01]  /*2030*/  UIADD3.X UR33, UPT, UPT, URZ, UR15, URZ, UP1, !UPT ;  /* 0x0000000fff217290 */ /* 0x000fe20008ffe4ff */
[----:B------:R4:W1:Y:S01]  /*2040*/  SYNCS.PHASECHK.TRANS64.TRYWAIT P0, [UR8+0x80], R2 ;  /* 0x00008002ff0075a7 */ /* 0x0008620008001108 */
[----:B------:R-:W-:-:S02]  /*2050*/  ULEA UR8, UR27, UR6, 0xd ;  /* 0x000000061b087291 */ /* 0x000fc4000f8e68ff */
[----:B------:R-:W-:Y:S02]  /*2060*/  UIADD3.X UR31, UPT, UPT, URZ, UR15, URZ, UP0, !UPT ;  /* 0x0000000fff1f7290 */ /* 0x000fe400087fe4ff */
[----:B------:R-:W-:Y:S01]  /*2070*/  UIADD3 UR8, UPT, UPT, UR8, 0x16400, URZ ;  /* 0x0001640008087890 */ /* 0x000fe2000fffe0ff */
[----:B------:R-:W-:Y:S01]  /*2080*/  UMOV UR28, 0x0 ;  /* 0x00000000001c7882 */ /* 0x000fe20000000000 */
[----:B------:R-:W-:Y:S01]  /*2090*/  UMOV UR29, 0x10000000 ;  /* 0x10000000001d7882 */ /* 0x000fe20000000000 */
[----:B------:R-:W-:Y:S01]  /*20a0*/  UMOV UR19, UR35 ;  /* 0x0000002300137c82 */ /* 0x000fe20008000000 */
[----:B------:R-:W-:Y:S01]  /*20b0*/  UMOV UR20, UR36 ;  /* 0x0000002400147c82 */ /* 0x000fe20008000000 */
[----:B------:R-:W-:Y:S01]  /*20c0*/  UMOV UR12, UR36 ;  /* 0x00000024000c7c82 */ /* 0x000fe20008000000 */
[----:B------:R-:W-:Y:S01]  /*20d0*/  UMOV UR9, UR17 ;  /* 0x0000001100097c82 */ /* 0x000fe20008000000 */
[----:B------:R-:W-:Y:S01]  /*20e0*/  UMOV UR10, UR18 ;  /* 0x00000012000a7c82 */ /* 0x000fe20008000000 */
[----:B------:R4:W-:Y:S01]  /*20f0*/  UTMALDG.3D.2CTA [UR16], [UR32], desc[UR28] ;  /* 0x00001c10200075b4 */ /* 0x0009e20008211000 */
[----:B------:R-:W-:Y:S01]  /*2100*/  UIADD3 UR25, UPT, UPT, UR25, 0x1, URZ ;  /* 0x0000000119197890 */ /* 0x000fe2000fffe0ff */
[----:B------:R-:W-:-:S03]  /*2110*/  UMOV UR27, UR23 ;  /* 0x00000017001b7c82 */ /* 0x000fc60008000000 */
[----:B------:R-:W-:Y:S01]  /*2120*/  UISETP.NE.AND UP0, UPT, UR25, UR26, UPT ;  /* 0x0000001a1900728c */ /* 0x000fe2000bf05270 */
[----:B------:R4:W-:Y:S08]  /*2130*/  UTMALDG.3D.2CTA [UR8], [UR30], desc[UR28] ;  /* 0x00001c081e0075b4 */ /* 0x0009f00008211000 */
[----:B----4-:R-:W-:Y:S05]  /*2140*/  BRA.U UP0, `(.L_x_39) ;  /* 0xfffffffd00487547 */ /* 0x010fea000b83ffff */
.L_x_33:
[C---:B-1----:R-:W-:Y:S01]  /*2150*/  LEA R2, R16.reuse, UR6, 0x3 ;  /* 0x0000000610027c11 */ /* 0x042fe2000f8e18ff */
[----:B------:R-:W-:Y:S01]  /*2160*/  NOP ;  /* 0x0000000000007918 */ /* 0x000fe20000000000 */
[----:B--2---:R-:W-:Y:S02]  /*2170*/  SHF.L.U32 R3, R13, 0x1f, RZ ;  /* 0x0000001f0d037819 */ /* 0x004fe400000006ff */
[----:B------:R-:W-:Y:S02]  /*2180*/  LEA R4, R16, UR6, 0x4 ;  /* 0x0000000610047c11 */ /* 0x000fe4000f8e20ff */
[----:B------:R-:W1:Y:S02]  /*2190*/  SYNCS.PHASECHK.TRANS64.TRYWAIT P0, [R2+URZ+0x150], R3 ;  /* 0x00015003020075a7 */ /* 0x000e6400080011ff */
[----:B-1----:R-:W-:Y:S05]  /*21a0*/  @!P0 BRA `(.L_x_40) ;  /* 0x00000080003c8947 */ /* 0x002fea0003800000 */
.L_x_160:
[----:B------:R-:W2:Y:S01]  /*21b0*/  LDS.128 R4, [R4+0x1e0] ;  /* 0x0001e00004047984 */ /* 0x000ea20000000c00 */
[----:B------:R-:W-:Y:S01]  /*21c0*/  ISETP.GE.AND P0, PT, R40, 0x1, PT ;  /* 0x000000012800780c */ /* 0x000fe20003f06270 */
[----:B-1----:R-:W-:Y:S01]  /*21d0*/  VIADD R2, R2, 0x160 ;  /* 0x0000016002027836 */ /* 0x002fe20000000000 */
[----:B------:R-:W-:Y:S01]  /*21e0*/  @!PT LDS RZ, [RZ] ;  /* 0x00000000fffff984 */ /* 0x000fe20000000800 */
[----:B------:R-:W-:Y:S01]  /*21f0*/  @!PT LDS RZ, [RZ] ;  /* 0x00000000fffff984 */ /* 0x000fe20000000800 */
[----:B------:R-:W-:Y:S01]  /*2200*/  @!PT LDS RZ, [RZ] ;  /* 0x00000000fffff984 */ /* 0x000fe20000000800 */
[----:B------:R-:W-:Y:S01]  /*2210*/  @!PT LDS RZ, [RZ] ;  /* 0x00000000fffff984 */ /* 0x000fe20000000800 */
[----:B------:R1:W-:Y:S06]  /*2220*/  MEMBAR.ALL.CTA ;  /* 0x0000000000007992 */ /* 0x0003ec0000008000 */
[----:B-1----:R-:W1:Y:S01]  /*2230*/  FENCE.VIEW.ASYNC.S ;  /* 0x00000000000073c6 */ /* 0x002e620000000000 */
[----:B------:R-:W-:-:S04]  /*2240*/  PRMT R2, RZ, 0x654, R2 ;  /* 0x00000654ff027816 */ /* 0x000fc80000000002 */
[----:B-1----:R1:W-:Y:S01]  /*2250*/  SYNCS.ARRIVE.TRANS64.RED.A1T0 RZ, [R2+URZ], RZ ;  /* 0x000000ff02ff79a7 */ /* 0x0023e200081004ff */
[----:B--2---:R-:W-:-:S13]  /*2260*/  LOP3.LUT P2, RZ, R6, 0x1, RZ, 0xc0, !PT ;  /* 0x0000000106ff7812 */ /* 0x004fda000784c0ff */
[----:B------:R-:W-:Y:S01]  /*2270*/  @P2 SHF.R.U32.HI R3, RZ, 0x10, R5 ;  /* 0x00000010ff032819 */ /* 0x000fe20000011605 */
[----:B------:R-:W-:Y:S01]  /*2280*/  VOTEU.ANY UP0, P2 ;  /* 0x0000000000ff7886 */ /* 0x000fe20001000100 */
[----:B------:R-:W-:Y:S02]  /*2290*/  @P2 MOV R10, R4 ;  /* 0x00000004000a2202 */ /* 0x000fe40000000f00 */
[----:B------:R-:W-:Y:S02]  /*22a0*/  @P2 R2UR.BROADCAST UR8, R3 ;  /* 0x00000000030822ca */ /* 0x000fe400008e0000 */
[----:B------:R-:W-:-:S11]  /*22b0*/  @P2 LOP3.LUT R9, R5, 0xffff, RZ, 0xc0, !PT ;  /* 0x0000ffff05092812 */ /* 0x000fd600078ec0ff */
[----:B------:R-:W-:Y:S01]  /*22c0*/  @UP0 UMOV UR36, UR8 ;  /* 0x0000000800240c82 */ /* 0x000fe20008000000 */
[----:B-1----:R-:W-:Y:S05]  /*22d0*/  @!P0 BRA `(.L_x_41) ;  /* 0x0000000000b88947 */ /* 0x002fea0003800000 */
[----:B------:R-:W3:Y:S01]  /*22e0*/  LDC.64 R4, c[0x0][0xb18] ;  /* 0x0002c600ff047b82 */ /* 0x000ee20000000a00 */
[----:B------:R-:W-:-:S07]  /*22f0*/  ISETP.NE.AND P3, PT, R40, 0x1, PT ;  /* 0x000000012800780c */ /* 0x000fce0003f65270 */
[----:B------:R-:W1:Y:S08]  /*2300*/  LDC.64 R6, c[0x0][0xb10] ;  /* 0x0002c400ff067b82 */ /* 0x000e700000000a00 */
[----:B------:R-:W2:Y:S08]  /*2310*/  LDC R14, c[0x0][0xb20] ;  /* 0x0002c800ff0e7b82 */ /* 0x000eb00000000800 */
[----:B------:R-:W4:Y:S01]  /*2320*/  LDC R15, c[0x0][0xb0c] ;  /* 0x0002c300ff0f7b82 */ /* 0x000f220000000800 */
[----:B---3--:R-:W-:Y:S01]  /*2330*/  IMAD.HI.U32 R21, R0, R5, RZ ;  /* 0x0000000500157227 */ /* 0x008fe200078e00ff */
[----:B------:R-:W-:-:S03]  /*2340*/  ISETP.NE.AND P0, PT, R4, 0x1, PT ;  /* 0x000000010400780c */ /* 0x000fc60003f05270 */
[----:B------:R-:W-:-:S03]  /*2350*/  IMAD.HI.U32 R5, R9, R5, RZ ;  /* 0x0000000509057227 */ /* 0x000fc600078e00ff */
[----:B------:R-:W3:Y:S01]  /*2360*/  LDC.64 R2, c[0x0][0xb28] ;  /* 0x0002ca00ff027b82 */ /* 0x000ee20000000a00 */
[----:B-1----:R-:W-:-:S04]  /*2370*/  IMAD.HI.U32 R22, R8, R6, RZ ;  /* 0x0000000608167227 */ /* 0x002fc800078e00ff */
[----:B------:R-:W-:Y:S01]  /*2380*/  IMAD.HI.U32 R23, R10, R6, RZ ;  /* 0x000000060a177227 */ /* 0x000fe200078e00ff */
[----:B------:R-:W-:Y:S02]  /*2390*/  SHF.R.U32.HI R22, RZ, R7, R22 ;  /* 0x00000007ff167219 */ /* 0x000fe40000011616 */
[-C--:B--2---:R-:W-:Y:S02]  /*23a0*/  SHF.R.U32.HI R21, RZ, R14.reuse, R21 ;  /* 0x0000000eff157219 */ /* 0x084fe40000011615 */
[----:B------:R-:W-:Y:S02]  /*23b0*/  SHF.R.U32.HI R5, RZ, R14, R5 ;  /* 0x0000000eff057219 */ /* 0x000fe40000011605 */
[----:B------:R-:W-:Y:S02]  /*23c0*/  SEL R21, R0, R21, !P0 ;  /* 0x0000001500157207 */ /* 0x000fe40004000000 */
[----:B------:R-:W-:Y:S02]  /*23d0*/  SHF.R.U32.HI R23, RZ, R7, R23 ;  /* 0x00000007ff177219 */ /* 0x000fe40000011617 */
[----:B----4-:R-:W-:-:S02]  /*23e0*/  ISETP.NE.AND P1, PT, R15, 0x1, PT ;  /* 0x000000010f00780c */ /* 0x010fc40003f25270 */
[----:B------:R-:W-:Y:S02]  /*23f0*/  SEL R5, R9, R5, !P0 ;  /* 0x0000000509057207 */ /* 0x000fe40004000000 */
[----:B------:R-:W-:Y:S02]  /*2400*/  SEL R22, R8, R22, !P1 ;  /* 0x0000001608167207 */ /* 0x000fe40004800000 */
[----:B------:R-:W-:Y:S01]  /*2410*/  SEL R23, R10, R23, !P1 ;  /* 0x000000170a177207 */ /* 0x000fe20004800000 */
[----:B---3--:R-:W-:-:S04]  /*2420*/  IMAD.HI.U32 R20, R21, R2, RZ ;  /* 0x0000000215147227 */ /* 0x008fc800078e00ff */
        /* <DEDUP_REMOVED lines=10> */
[----:B------:R-:W-:-:S04]  /*24d0*/  @!P0 IMAD.HI.U32 R7, R23, R2, RZ ;  /* 0x0000000217078227 */ /* 0x000fc800078e00ff */
[----:B------:R-:W-:Y:S01]  /*24e0*/  IMAD.MOV R2, RZ, RZ, -R6 ;  /* 0x000000ffff027224 */ /* 0x000fe200078e0a06 */
[----:B------:R-:W-:Y:S02]  /*24f0*/  @!P0 SHF.R.U32.HI R3, RZ, R3, R7 ;  /* 0x00000003ff038219 */ /* 0x000fe40000011607 */
[----:B------:R-:W-:Y:S01]  /*2500*/  IADD3 R7, PT, PT, -R5, RZ, RZ ;  /* 0x000000ff05077210 */ /* 0x000fe20007ffe1ff */
[----:B------:R-:W-:Y:S01]  /*2510*/  IMAD R2, R40, R2, R5 ;  /* 0x0000000228027224 */ /* 0x000fe200078e0205 */
        /* <DEDUP_REMOVED lines=10> */
.L_x_41:
[----:B------:R-:W1:Y:S02]  /*25c0*/  LDCU UR8, c[0x0][0xb30] ;  /* 0x00016600ff0877ac */ /* 0x000e640008000800 */
[----:B-1----:R-:W-:-:S09]  /*25d0*/  UISETP.NE.AND UP0, UPT, UR8, 0x1, UPT ;  /* 0x000000010800788c */ /* 0x002fd2000bf05270 */
[----:B------:R-:W-:Y:S05]  /*25e0*/  BRA.U UP0, `(.L_x_42) ;  /* 0x0000000100407547 */ /* 0x000fea000b800000 */
[----:B------:R-:W1:Y:S08]  /*25f0*/  LDC.64 R4, c[0x0][0xb10] ;  /* 0x0002c400ff047b82 */ /* 0x000e700000000a00 */
[----:B------:R-:W2:Y:S08]  /*2600*/  LDC.64 R2, c[0x0][0xb18] ;  /* 0x0002c600ff027b82 */ /* 0x000eb00000000a00 */
[----:B------:R-:W4:Y:S08]  /*2610*/  LDC R6, c[0x0][0xb20] ;  /* 0x0002c800ff067b82 */ /* 0x000f300000000800 */
[----:B------:R-:W3:Y:S01]  /*2620*/  LDC R7, c[0x0][0xb0c] ;  /* 0x0002c300ff077b82 */ /* 0x000ee20000000800 */
[----:B-1----:R-:W-:-:S05]  /*2630*/  IMAD.HI.U32 R4, R10, R4, RZ ;  /* 0x000000040a047227 */ /* 0x002fca00078e00ff */
[----:B------:R-:W-:Y:S01]  /*2640*/  SHF.R.U32.HI R4, RZ, R5, R4 ;  /* 0x00000005ff047219 */ /* 0x000fe20000011604 */
[----:B--2---:R-:W-:Y:S01]  /*2650*/  IMAD.HI.U32 R3, R9, R3, RZ ;  /* 0x0000000309037227 */ /* 0x004fe200078e00ff */
[----:B------:R-:W-:-:S04]  /*2660*/  ISETP.NE.AND P0, PT, R2, 0x1, PT ;  /* 0x000000010200780c */ /* 0x000fc80003f05270 */
[----:B----4-:R-:W-:-:S04]  /*2670*/  SHF.R.U32.HI R3, RZ, R6, R3 ;  /* 0x00000006ff037219 */ /* 0x010fc80000011603 */
[----:B------:R-:W-:Y:S02]  /*2680*/  SEL R3, R9, R3, !P0 ;  /* 0x0000000309037207 */ /* 0x000fe40004000000 */
[----:B---3--:R-:W-:-:S04]  /*2690*/  ISETP.NE.AND P1, PT, R7, 0x1, PT ;  /* 0x000000010700780c */ /* 0x008fc80003f25270 */
[----:B------:R-:W-:-:S05]  /*26a0*/  SEL R4, R10, R4, !P1 ;  /* 0x000000040a047207 */ /* 0x000fca0004800000 */
[----:B------:R-:W-:Y:S02]  /*26b0*/  IMAD.IADD R5, R3, 0x1, -R4 ;  /* 0x0000000103057824 */ /* 0x000fe400078e0a04 */
[----:B------:R-:W-:Y:S02]  /*26c0*/  IMAD.IADD R3, R4, 0x1, -R3 ;  /* 0x0000000104037824 */ /* 0x000fe400078e0a03 */
[----:B------:R-:W-:Y:S02]  /*26d0*/  IMAD R10, R5, R7, R10 ;  /* 0x00000007050a7224 */ /* 0x000fe400078e020a */
[----:B------:R-:W-:-:S07]  /*26e0*/  IMAD R9, R3, R2, R9 ;  /* 0x0000000203097224 */ /* 0x000fce00078e0209 */
.L_x_42:
[----:B------:R-:W-:Y:S01]  /*26f0*/  VIADD R16, R16, 0x1 ;  /* 0x0000000110107836 */ /* 0x000fe20000000000 */
[----:B------:R-:W-:Y:S01]  /*2700*/  UPLOP3.LUT UP5, UPT, UPT, UPT, UPT, 0x80, 0x8 ;  /* 0x000000000008789c */ /* 0x000fe20003faf070 */
[----:B------:R-:W-:Y:S02]  /*2710*/  IMAD.IADD R14, R10, 0x1, R99 ;  /* 0x000000010a0e7824 */ /* 0x000fe400078e0263 */
[----:B------:R-:W-:Y:S01]  /*2720*/  IMAD.IADD R15, R9, 0x1, R98 ;  /* 0x00000001090f7824 */ /* 0x000fe200078e0262 */
[----:B------:R-:W-:-:S04]  /*2730*/  ISETP.NE.AND P0, PT, R16, 0x2, PT ;  /* 0x000000021000780c */ /* 0x000fc80003f05270 */
[----:B------:R-:W-:Y:S02]  /*2740*/  SEL R2, RZ, 0x1, P0 ;  /* 0x00000001ff027807 */ /* 0x000fe40000000000 */
[----:B------:R-:W-:Y:S02]  /*2750*/  SEL R16, R16, RZ, P0 ;  /* 0x000000ff10107207 */ /* 0x000fe40000000000 */
[----:B------:R-:W-:Y:S01]  /*2760*/  LOP3.LUT R13, R13, R2, RZ, 0x3c, !PT ;  /* 0x000000020d0d7212 */ /* 0x000fe200078e3cff */
[----:B------:R-:W-:Y:S06]  /*2770*/  @P2 BRA `(.L_x_43) ;  /* 0xfffffff000542947 */ /* 0x000fec000383ffff */
[----:B------:R-:W-:Y:S01]  /*2780*/  UIADD3 UR6, UPT, UPT, UR6, 0x80, URZ ;  /* 0x0000008006067890 */ /* 0x000fe2000fffe0ff */
[----:B------:R-:W-:-:S03]  /*2790*/  SHF.L.U32 R2, R17, 0x1f, RZ ;  /* 0x0000001f11027819 */ /* 0x000fc600000006ff */
[----:B------:R-:W-:-:S09]  /*27a0*/  ULEA UR4, UR23, UR6, 0x3 ;  /* 0x0000000617047291 */ /* 0x000fd2000f8e18ff */
[----:B------:R-:W1:Y:S02]  /*27b0*/  SYNCS.PHASECHK.TRANS64.TRYWAIT P0, [UR4], R2 ;  /* 0x00000002ff0075a7 */ /* 0x000e640008001104 */
[----:B-1----:R-:W-:Y:S05]  /*27c0*/  @!P0 BRA `(.L_x_44) ;  /* 0x0000007800c88947 */ /* 0x002fea0003800000 */
.L_x_162:
[----:B------:R-:W-:-:S04]  /*27d0*/  UIADD3 UR5, UPT, UPT, UR23, 0x1, URZ ;  /* 0x0000000117057890 */ /* 0x000fc8000fffe0ff */
[----:B------:R-:W-:-:S04]  /*27e0*/  UISETP.NE.AND UP0, UPT, UR5, 0x10, UPT ;  /* 0x000000100500788c */ /* 0x000fc8000bf05270 */
[----:B------:R-:W-:Y:S02]  /*27f0*/  USEL UR7, URZ, 0x1, UP0 ;  /* 0x00000001ff077887 */ /* 0x000fe40008000000 */
[----:B------:R-:W-:-:S04]  /*2800*/  USEL UR5, UR5, URZ, UP0 ;  /* 0x000000ff05057287 */ /* 0x000fc80008000000 */
[----:B------:R-:W-:Y:S01]  /*2810*/  ULEA UR4, UR5, UR6, 0x3 ;  /* 0x0000000605047291 */ /* 0x000fe2000f8e18ff */
[----:B-1----:R-:W-:-:S04]  /*2820*/  LOP3.LUT R2, R17, UR7, RZ, 0x3c, !PT ;  /* 0x0000000711027c12 */ /* 0x002fc8000f8e3cff */
[----:B------:R-:W-:-:S04]  /*2830*/  SHF.L.U32 R3, R2, 0x1f, RZ ;  /* 0x0000001f02037819 */ /* 0x000fc800000006ff */
[----:B------:R-:W1:Y:S02]  /*2840*/  SYNCS.PHASECHK.TRANS64.TRYWAIT P0, [UR4], R3 ;  /* 0x00000003ff0075a7 */ /* 0x000e640008001104 */
[----:B-1----:R-:W-:Y:S05]  /*2850*/  @!P0 BRA `(.L_x_45) ;  /* 0x0000007800bc8947 */ /* 0x002fea0003800000 */
.L_x_164:
[----:B------:R-:W-:-:S04]  /*2860*/  UIADD3 UR5, UPT, UPT, UR5, 0x1, URZ ;  /* 0x0000000105057890 */ /* 0x000fc8000fffe0ff */
[----:B------:R-:W-:-:S04]  /*2870*/  UISETP.NE.AND UP0, UPT, UR5, 0x10, UPT ;  /* 0x000000100500788c */ /* 0x000fc8000bf05270 */
[----:B------:R-:W-:Y:S02]  /*2880*/  USEL UR7, URZ, 0x1, UP0 ;  /* 0x00000001ff077887 */ /* 0x000fe40008000000 */
[----:B------:R-:W-:-:S04]  /*2890*/  USEL UR5, UR5, URZ, UP0 ;  /* 0x000000ff05057287 */ /* 0x000fc80008000000 */
[----:B------:R-:W-:Y:S01]  /*28a0*/  ULEA UR4, UR5, UR6, 0x3 ;  /* 0x0000000605047291 */ /* 0x000fe2000f8e18ff */
[----:B------:R-:W-:-:S04]  /*28b0*/  LOP3.LUT R2, R2, UR7, RZ, 0x3c, !PT ;  /* 0x0000000702027c12 */ /* 0x000fc8000f8e3cff */
[----:B-1----:R-:W-:-:S04]  /*28c0*/  SHF.L.U32 R3, R2, 0x1f, RZ ;  /* 0x0000001f02037819 */ /* 0x002fc800000006ff */
[----:B------:R-:W1:Y:S02]  /*28d0*/  SYNCS.PHASECHK.TRANS64.TRYWAIT P0, [UR4], R3 ;  /* 0x00000003ff0075a7 */ /* 0x000e640008001104 */
[----:B-1----:R-:W-:Y:S05]  /*28e0*/  @!P0 BRA `(.L_x_46) ;  /* 0x0000007800b08947 */ /* 0x002fea0003800000 */
.L_x_166:
        /* <DEDUP_REMOVED lines=9> */
.L_x_168:
        /* <DEDUP_REMOVED lines=9> */
.L_x_170:
        /* <DEDUP_REMOVED lines=9> */
.L_x_172:
        /* <DEDUP_REMOVED lines=9> */
.L_x_174:
        /* <DEDUP_REMOVED lines=9> */
.L_x_176:
        /* <DEDUP_REMOVED lines=9> */
.L_x_178:
        /* <DEDUP_REMOVED lines=9> */
.L_x_180:
        /* <DEDUP_REMOVED lines=9> */
.L_x_182:
        /* <DEDUP_REMOVED lines=9> */
.L_x_184:
        /* <DEDUP_REMOVED lines=9> */
.L_x_186:
        /* <DEDUP_REMOVED lines=9> */
.L_x_188:
        /* <DEDUP_REMOVED lines=9> */
.L_x_190:
[----:B------:R-:W-:-:S04]  /*2fb0*/  UIADD3 UR5, UPT, UPT, UR5, 0x1, URZ ;  /* 0x0000000105057890 */ /* 0x000fc8000fffe0ff */
[----:B------:R-:W-:-:S04]  /*2fc0*/  UISETP.NE.AND UP0, UPT, UR5, 0x10, UPT ;  /* 0x000000100500788c */ /* 0x000fc8000bf05270 */
[----:B------:R-:W-:Y:S02]  /*2fd0*/  USEL UR4, URZ, 0x1, UP0 ;  /* 0x00000001ff047887 */ /* 0x000fe40008000000 */
[----:B------:R-:W-:-:S04]  /*2fe0*/  USEL UR5, UR5, URZ, UP0 ;  /* 0x000000ff05057287 */ /* 0x000fc80008000000 */
[----:B------:R-:W-:Y:S01]  /*2ff0*/  ULEA UR5, UR5, UR6, 0x3 ;  /* 0x0000000605057291 */ /* 0x000fe2000f8e18ff */
[----:B------:R-:W-:-:S04]  /*3000*/  LOP3.LUT R2, R2, UR4, RZ, 0x3c, !PT ;  /* 0x0000000402027c12 */ /* 0x000fc8000f8e3cff */
[----:B------:R-:W-:Y:S01]  /*3010*/  SHF.L.U32 R2, R2, 0x1f, RZ ;  /* 0x0000001f02027819 */ /* 0x000fe200000006ff */
[----:B-1-3--:R-:W-:-:S07]  /*3020*/  IMAD.U32 R0, RZ, RZ, UR5 ;  /* 0x00000005ff007e24 */ /* 0x00afce000f8e00ff */
.L_x_59:
[----:B-1----:R1:W2:Y:S02]  /*3030*/  SYNCS.PHASECHK.TRANS64.TRYWAIT P0, [R0+URZ], R2 ;  /* 0x00000002000075a7 */ /* 0x0022a400080011ff */
[----:B--2---:R-:W-:Y:S05]  /*3040*/  @!P0 NANOSLEEP.SYNCS 0x989680 ;  /* 0x009896800000895d */ /* 0x004fea0003900000 */
[----:B------:R-:W2:Y:S02]  /*3050*/  @!P0 SYNCS.PHASECHK.TRANS64 P0, [R0+URZ], R2 ;  /* 0x00000002000085a7 */ /* 0x000ea400080010ff */
[----:B--2---:R-:W-:Y:S05]  /*3060*/  @P0 EXIT ;  /* 0x000000000000094d */ /* 0x004fea0003800000 */
[----:B------:R-:W-:Y:S05]  /*3070*/  BRA `(.L_x_59) ;  /* 0xfffffffc00ec7947 */ /* 0x000fea000383ffff */
.L_x_23:
[----:B------:R-:W-:-:S04]  /*3080*/  UISETP.NE.AND UP1, UPT, UR37, URZ, UPT ;  /* 0x000000ff2500728c */ /* 0x000fc8000bf25270 */
[----:B------:R-:W-:-:S09]  /*3090*/  UISETP.NE.OR UP1, UPT, UR10, 0x1, UP1 ;  /* 0x000000010a00788c */ /* 0x000fd20008f25670 */
[----:B------:R-:W-:Y:S05]  /*30a0*/  BRA.U UP1, `(.L_x_60) ;  /* 0x00000005014c7547 */ /* 0x000fea000b800000 */
[----:B------:R-:W-:Y:S01]  /*30b0*/  HFMA2 R11, -RZ, RZ, 0, 0 ;  /* 0x00000000ff0b7431 */ /* 0x000fe200000001ff */
[----:B------:R-:W-:Y:S01]  /*30c0*/  ISETP.GE.U32.AND P2, PT, R10, 0x2, PT ;  /* 0x000000020a00780c */ /* 0x000fe20003f46070 */
[----:B------:R-:W-:Y:S01]  /*30d0*/  IMAD.MOV.U32 R12, RZ, RZ, 0x1 ;  /* 0x00000001ff0c7424 */ /* 0x000fe200078e00ff */
[----:B------:R-:W-:Y:S01]  /*30e0*/  CS2R R8, SRZ ;  /* 0x0000000000087805 */ /* 0x000fe2000001ff00 */
[----:B------:R-:W-:Y:S01]  /*30f0*/  IMAD.MOV.U32 R3, RZ, RZ, RZ ;  /* 0x000000ffff037224 */ /* 0x000fe200078e00ff */
[----:B------:R-:W-:Y:S01]  /*3100*/  UMOV UR4, 0x400 ;  /* 0x0000040000047882 */ /* 0x000fe20000000000 */
[----:B------:R-:W-:Y:S01]  /*3110*/  UMOV UR6, URZ ;  /* 0x000000ff00067c82 */ /* 0x000fe20008000000 */
[----:B------:R-:W-:-:S12]  /*3120*/  ULEA UR37, UR37, UR4, 0x18 ;  /* 0x0000000425257291 */ /* 0x000fd8000f8ec0ff */
.L_x_64:
[----:B------:R-:W-:Y:S02]  /*3130*/  LEA R0, R3, UR37, 0x3 ;  /* 0x0000002503007c11 */ /* 0x000fe4000f8e18ff */
[----:B------:R-:W-:-:S03]  /*3140*/  SHF.L.U32 R4, R8, 0x1f, RZ ;  /* 0x0000001f08047819 */ /* 0x000fc600000006ff */
[----:B------:R-:W-:Y:S01]  /*3150*/  VIADD R5, R0, 0x1c0 ;  /* 0x000001c000057836 */ /* 0x000fe20000000000 */
[----:B------:R-:W1:Y:S02]  /*3160*/  SYNCS.PHASECHK.TRANS64.TRYWAIT P0, [R0+URZ+0x1b0], R4 ;  /* 0x0001b004000075a7 */ /* 0x000e6400080011ff */
[----:B-1----:R-:W-:Y:S05]  /*3170*/  @!P0 BRA `(.L_x_61) ;  /* 0x0000007400c48947 */ /* 0x002fea0003800000 */
.L_x_191:
[----:B------:R-:W-:Y:S01]  /*3180*/  ULEA UR5, UR6, UR37, 0x3 ;  /* 0x0000002506057291 */ /* 0x000fe2000f8e18ff */
[----:B-1----:R-:W-:Y:S01]  /*3190*/  PRMT R0, RZ, 0x654, R5 ;  /* 0x00000654ff007816 */ /* 0x002fe20000000005 */
[----:B------:R-:W-:Y:S01]  /*31a0*/  @!P2 IMAD.MOV.U32 R4, RZ, RZ, 0x10 ;  /* 0x00000010ff04a424 */ /* 0x000fe200078e00ff */
[----:B------:R-:W-:Y:S01]  /*31b0*/  SHF.L.U32 R5, R12, 0x1f, RZ ;  /* 0x0000001f0c057819 */ /* 0x000fe200000006ff */
[----:B------:R-:W-:Y:S01]  /*31c0*/  UIADD3 UR4, UPT, UPT, UR5, 0x150, URZ ;  /* 0x0000015005047890 */ /* 0x000fe2000fffe0ff */
[----:B------:R1:W-:Y:S05]  /*31d0*/  SYNCS.ARRIVE.TRANS64.RED.A1T0 RZ, [R0+URZ], RZ ;  /* 0x000000ff00ff79a7 */ /* 0x0003ea00081004ff */
[----:B------:R-:W-:Y:S01]  /*31e0*/  IMAD.U32 R6, RZ, RZ, UR4 ;  /* 0x00000004ff067e24 */ /* 0x000fe2000f8e00ff */
[----:B------:R-:W2:Y:S04]  /*31f0*/  SYNCS.PHASECHK.TRANS64.TRYWAIT P0, [UR5+0x160], R5 ;  /* 0x00016005ff0075a7 */ /* 0x000ea80008001105 */
[----:B------:R-:W-:Y:S01]  /*3200*/  PRMT R6, R10, 0x654, R6 ;  /* 0x000006540a067816 */ /* 0x000fe20000000006 */
[----:B-12---:R-:W-:Y:S06]  /*3210*/  @!P0 BRA `(.L_x_62) ;  /* 0x0000007400b08947 */ /* 0x006fec0003800000 */
.L_x_193:
[----:B------:R-:W-:Y:S01]  /*3220*/  ULEA UR4, UR6, UR37, 0x4 ;  /* 0x0000002506047291 */ /* 0x000fe2000f8e20ff */
[----:B------:R-:W-:Y:S01]  /*3230*/  SEL R2, R6, R2, !P2 ;  /* 0x0000000206027207 */ /* 0x000fe20005000000 */
[----:B------:R-:W-:Y:S01]  /*3240*/  UIADD3 UR5, UPT, UPT, UR5, 0x150, URZ ;  /* 0x0000015005057890 */ /* 0x000fe2000fffe0ff */
[----:B-1----:R-:W-:Y:S01]  /*3250*/  LEA R0, R11, UR37, 0x3 ;  /* 0x000000250b007c11 */ /* 0x002fe2000f8e18ff */
[----:B------:R-:W-:Y:S01]  /*3260*/  UIADD3 UR4, UPT, UPT, UR4, 0x1e0, URZ ;  /* 0x000001e004047890 */ /* 0x000fe2000fffe0ff */
[----:B------:R1:W-:Y:S01]  /*3270*/  @!P2 SYNCS.ARRIVE.TRANS64.RED RZ, [R2+URZ], R4 ;  /* 0x0000000402ffa9a7 */ /* 0x0003e200080004ff */
[----:B------:R-:W-:Y:S01]  /*3280*/  UIADD3 UR6, UPT, UPT, UR6, 0x1, URZ ;  /* 0x0000000106067890 */ /* 0x000fe2000fffe0ff */
[----:B------:R-:W-:-:S03]  /*3290*/  VIADD R3, R3, 0x1 ;  /* 0x0000000103037836 */ /* 0x000fc60000000000 */
[----:B------:R-:W-:Y:S02]  /*32a0*/  UISETP.NE.AND UP0, UPT, UR6, 0x2, UPT ;  /* 0x000000020600788c */ /* 0x000fe4000bf05270 */
[----:B------:R-:W-:Y:S01]  /*32b0*/  ISETP.NE.AND P0, PT, R3, 0x2, PT ;  /* 0x000000020300780c */ /* 0x000fe20003f05270 */
[----:B------:R-:W-:Y:S06]  /*32c0*/  UGETNEXTWORKID.BROADCAST [UR4], [UR5] ;  /* 0x00000000040073ca */ /* 0x000fec0008000100 */
[----:B------:R-:W-:Y:S02]  /*32d0*/  USEL UR4, URZ, 0x1, UP0 ;  /* 0x00000001ff047887 */ /* 0x000fe40008000000 */
[----:B------:R-:W-:-:S04]  /*32e0*/  USEL UR6, UR6, URZ, UP0 ;  /* 0x000000ff06067287 */ /* 0x000fc80008000000 */
[----:B------:R-:W-:Y:S02]  /*32f0*/  LOP3.LUT R12, R12, UR4, RZ, 0x3c, !PT ;  /* 0x000000040c0c7c12 */ /* 0x000fe4000f8e3cff */
[----:B-1----:R-:W-:-:S04]  /*3300*/  SHF.L.U32 R4, R9, 0x1f, RZ ;  /* 0x0000001f09047819 */ /* 0x002fc800000006ff */
[----:B------:R-:W1:Y:S02]  /*3310*/  SYNCS.PHASECHK.TRANS64.TRYWAIT P1, [R0+URZ+0x150], R4 ;  /* 0x00015004000075a7 */ /* 0x000e6400080211ff */
[----:B-1----:R-:W-:Y:S05]  /*3320*/  @!P1 BRA `(.L_x_63) ;  /* 0x0000007400849947 */ /* 0x002fea0003800000 */
.L_x_194:
[----:B-1----:R-:W-:Y:S01]  /*3330*/  LEA R4, R11, UR37, 0x4 ;  /* 0x000000250b047c11 */ /* 0x002fe2000f8e20ff */
[----:B------:R-:W-:Y:S01]  /*3340*/  VIADD R0, R0, 0x160 ;  /* 0x0000016000007836 */ /* 0x000fe20000000000 */
[----:B------:R-:W-:Y:S01]  /*3350*/  SEL R3, R3, RZ, P0 ;  /* 0x000000ff03037207 */ /* 0x000fe20000000000 */
[----:B------:R-:W-:-:S03]  /*3360*/  VIADD R11, R11, 0x1 ;  /* 0x000000010b0b7836 */ /* 0x000fc60000000000 */
[----:B------:R-:W1:Y:S01]  /*3370*/  LDS.128 R4, [R4+0x1e0] ;  /* 0x0001e00004047984 */ /* 0x000e620000000c00 */
[----:B------:R-:W-:Y:S02]  /*3380*/  PRMT R0, RZ, 0x654, R0 ;  /* 0x00000654ff007816 */ /* 0x000fe40000000000 */
[C---:B------:R-:W-:Y:S01]  /*3390*/  ISETP.NE.AND P1, PT, R11.reuse, 0x2, PT ;  /* 0x000000020b00780c */ /* 0x040fe20003f25270 */
[----:B------:R-:W-:Y:S01]  /*33a0*/  @!PT LDS RZ, [RZ] ;  /* 0x00000000fffff984 */ /* 0x000fe20000000800 */
[----:B------:R-:W-:Y:S01]  /*33b0*/  @!PT LDS RZ, [RZ] ;  /* 0x00000000fffff984 */ /* 0x000fe20000000800 */
[----:B------:R-:W-:Y:S01]  /*33c0*/  @!PT LDS RZ, [RZ] ;  /* 0x00000000fffff984 */ /* 0x000fe20000000800 */
[----:B------:R-:W-:Y:S01]  /*33d0*/  @!PT LDS RZ, [RZ] ;  /* 0x00000000fffff984 */ /* 0x000fe20000000800 */
[----:B------:R2:W-:Y:S06]  /*33e0*/  MEMBAR.ALL.CTA ;  /* 0x0000000000007992 */ /* 0x0005ec0000008000 */
[----:B--2---:R-:W2:Y:S01]  /*33f0*/  FENCE.VIEW.ASYNC.S ;  /* 0x00000000000073c6 */ /* 0x004ea20000000000 */
[----:B------:R-:W-:Y:S01]  /*3400*/  SEL R11, R11, RZ, P1 ;  /* 0x000000ff0b0b7207 */ /* 0x000fe20000800000 */
[----:B--2---:R2:W-:Y:S01]  /*3410*/  SYNCS.ARRIVE.TRANS64.RED.A1T0 RZ, [R0+URZ], RZ ;  /* 0x000000ff00ff79a7 */ /* 0x0045e200081004ff */
[----:B-1----:R-:W-:-:S02]  /*3420*/  LOP3.LUT P3, RZ, R6, 0x1, RZ, 0xc0, !PT ;  /* 0x0000000106ff7812 */ /* 0x002fc4000786c0ff */
[----:B------:R-:W-:-:S04]  /*3430*/  SEL R4, RZ, 0x1, P1 ;  /* 0x00000001ff047807 */ /* 0x000fc80000800000 */
[----:B------:R-:W-:Y:S02]  /*3440*/  LOP3.LUT R9, R9, R4, RZ, 0x3c, !PT ;  /* 0x0000000409097212 */ /* 0x000fe400078e3cff */
[----:B--2---:R-:W-:-:S04]  /*3450*/  SEL R0, RZ, 0x1, P0 ;  /* 0x00000001ff007807 */ /* 0x004fc80000000000 */
[----:B------:R-:W-:Y:S01]  /*3460*/  LOP3.LUT R8, R8, R0, RZ, 0x3c, !PT ;  /* 0x0000000008087212 */ /* 0x000fe200078e3cff */
[----:B------:R-:W-:Y:S06]  /*3470*/  @P3 BRA `(.L_x_64) ;  /* 0xfffffffc002c3947 */ /* 0x000fec000383ffff */
[----:B------:R-:W-:Y:S01]  /*3480*/  ULEA UR5, UR6, UR37, 0x3 ;  /* 0x0000002506057291 */ /* 0x000fe2000f8e18ff */
[----:B------:R-:W-:-:S08]  /*3490*/  SHF.L.U32 R2, R12, 0x1f, RZ ;  /* 0x0000001f0c027819 */ /* 0x000fd000000006ff */
[----:B------:R-:W1:Y:S02]  /*34a0*/  SYNCS.PHASECHK.TRANS64 P0, [UR5+0x160], R2 ;  /* 0x00016002ff0075a7 */ /* 0x000e640008001005 */
[----:B-1----:R-:W-:Y:S05]  /*34b0*/  @P0 BRA `(.L_x_65) ;  /* 0x0000000000080947 */ /* 0x002fea0003800000 */
[----:B------:R-:W1:Y:S02]  /*34c0*/  SYNCS.PHASECHK.TRANS64.TRYWAIT P0, [UR5+0x160], R2 ;  /* 0x00016002ff0075a7 */ /* 0x000e640008001105 */
[----:B-1----:R-:W-:Y:S05]  /*34d0*/  @!P0 BRA `(.L_x_66) ;  /* 0x00000074002c8947 */ /* 0x002fea0003800000 */
.L_x_65:
[----:B------:R-:W-:-:S04]  /*34e0*/  UIADD3 UR4, UPT, UPT, UR6, 0x1, URZ ;  /* 0x0000000106047890 */ /* 0x000fc8000fffe0ff */
[----:B------:R-:W-:-:S04]  /*34f0*/  UISETP.NE.AND UP0, UPT, UR4, 0x2, UPT ;  /* 0x000000020400788c */ /* 0x000fc8000bf05270 */
[----:B------:R-:W-:Y:S02]  /*3500*/  USEL UR7, URZ, 0x1, UP0 ;  /* 0x00000001ff077887 */ /* 0x000fe40008000000 */
[----:B------:R-:W-:-:S04]  /*3510*/  USEL UR4, UR4, URZ, UP0 ;  /* 0x000000ff04047287 */ /* 0x000fc80008000000 */
[----:B------:R-:W-:Y:S01]  /*3520*/  ULEA UR4, UR4, UR37, 0x3 ;  /* 0x0000002504047291 */ /* 0x000fe2000f8e18ff */
[----:B-1----:R-:W-:-:S04]  /*3530*/  LOP3.LUT R2, R12, UR7, RZ, 0x3c, !PT ;  /* 0x000000070c027c12 */ /* 0x002fc8000f8e3cff */
[----:B------:R-:W-:-:S04]  /*3540*/  SHF.L.U32 R0, R2, 0x1f, RZ ;  /* 0x0000001f02007819 */ /* 0x000fc800000006ff */
[----:B------:R-:W1:Y:S02]  /*3550*/  SYNCS.PHASECHK.TRANS64 P0, [UR4+0x160], R0 ;  /* 0x00016000ff0075a7 */ /* 0x000e640008001004 */
[----:B-1----:R-:W-:Y:S05]  /*3560*/  @P0 EXIT ;  /* 0x000000000000094d */ /* 0x002fea0003800000 */
[----:B------:R-:W-:Y:S02]  /*3570*/  SHF.L.U32 R2, R2, 0x1f, RZ ;  /* 0x0000001f02027819 */ /* 0x000fe400000006ff */
[----:B------:R-:W-:-:S07]  /*3580*/  MOV R0, UR4 ;  /* 0x0000000400007c02 */ /* 0x000fce0008000f00 */
.L_x_67:
[----:B-1----:R1:W2:Y:S02]  /*3590*/  SYNCS.PHASECHK.TRANS64.TRYWAIT P0, [R0+URZ+0x160], R2 ;  /* 0x00016002000075a7 */ /* 0x0022a400080011ff */
[----:B--2---:R-:W-:Y:S05]  /*35a0*/  @!P0 NANOSLEEP.SYNCS 0x989680 ;  /* 0x009896800000895d */ /* 0x004fea0003900000 */
[----:B------:R-:W2:Y:S02]  /*35b0*/  @!P0 SYNCS.PHASECHK.TRANS64 P0, [R0+URZ+0x160], R2 ;  /* 0x00016002000085a7 */ /* 0x000ea400080010ff */
[----:B--2---:R-:W-:Y:S05]  /*35c0*/  @P0 EXIT ;  /* 0x000000000000094d */ /* 0x004fea0003800000 */
[----:B------:R-:W-:Y:S05]  /*35d0*/  BRA `(.L_x_67) ;  /* 0xfffffffc00ec7947 */ /* 0x000fea000383ffff */
.L_x_60:
[----:B------:R-:W-:Y:S05]  /*35e0*/  BRA.U UP4, `(.L_x_68) ;  /* 0x0000001104a07547 */ /* 0x000fea000b800000 */
[----:B------:R-:W-:Y:S01]  /*35f0*/  UMOV UR6, 0x40 ;  /* 0x0000004000067882 */ /* 0x000fe20000000000 */
[----:B------:R-:W-:Y:S01]  /*3600*/  NOP ;  /* 0x0000000000007918 */ /* 0x000fe20000000000 */
[----:B------:R-:W-:Y:S01]  /*3610*/  ULEA UR6, UR37, UR6, 0x18 ;  /* 0x0000000625067291 */ /* 0x000fe2000f8ec0ff */
[----:B------:R-:W-:Y:S02]  /*3620*/  UMOV UR7, 0x400 ;  /* 0x0000040000077882 */ /* 0x000fe40000000000 */
[----:B------:R-:W-:-:S06]  /*3630*/  ULEA UR37, UR37, UR7, 0x18 ;  /* 0x0000000725257291 */ /* 0x000fcc000f8ec0ff */
[----:B------:R-:W1:Y:S02]  /*3640*/  LDS.U8 R2, [UR6+0x1c] ;  /* 0x00001c06ff027984 */ /* 0x000e640008000000 */
[----:B-1----:R-:W-:-:S13]  /*3650*/  ISETP.NE.AND P0, PT, R2, RZ, PT ;  /* 0x000000ff0200720c */ /* 0x002fda0003f05270 */
[----:B------:R-:W-:Y:S05]  /*3660*/  @P0 BRA `(.L_x_69) ;  /* 0x0000000400080947 */ /* 0x000fea0003800000 */
[----:B------:R-:W-:Y:S02]  /*3670*/  UISETP.NE.U32.AND UP0, UPT, UR5, 0x1, UPT ;  /* 0x000000010500788c */ /* 0x000fe4000bf05070 */
[----:B------:R-:W-:-:S07]  /*3680*/  UIADD3 UR8, UPT, UPT, UR6, 0x8, URZ ;  /* 0x0000000806087890 */ /* 0x000fce000fffe0ff */
[----:B------:R-:W-:Y:S05]  /*3690*/  BRA.U !UP0, `(.L_x_70) ;  /* 0x00000001089c7547 */ /* 0x000fea000b800000 */
[----:B------:R-:W-:Y:S01]  /*36a0*/  ELECT P0, URZ, PT ;  /* 0x0000000000ff782f */ /* 0x000fe20003800000 */
[----:B------:R-:W-:-:S12]  /*36b0*/  BSSY B0, `(.L_x_70) ;  /* 0x0000025000007945 */ /* 0x000fd80003800000 */
[----:B------:R-:W-:Y:S05]  /*36c0*/  @!P0 BRA `(.L_x_71) ;  /* 0x00000000008c8947 */ /* 0x000fea0003800000 */
[----:B------:R-:W-:-:S05]  /*36d0*/  UMOV UR7, 0x10 ;  /* 0x0000001000077882 */ /* 0x000fca0000000000 */
[----:B------:R-:W-:Y:S04]  /*36e0*/  DEPBAR.LE SB1, 0x36 ;  /* 0x00009d800000791a */ /* 0x000fe80000000000 */
[----:B------:R-:W1:Y:S02]  /*36f0*/  UTCATOMSWS.2CTA.FIND_AND_SET.ALIGN UP1, UR7, UR7 ;  /* 0x00000007000775e3 */ /* 0x000e640008220800 */
[----:B-1----:R-:W-:Y:S01]  /*3700*/  MOV R10, UR7 ;  /* 0x00000007000a7c02 */ /* 0x002fe20008000f00 */
[----:B------:R-:W-:Y:S06]  /*3710*/  BRA.U UP1, `(.L_x_72) ;  /* 0x0000000101187547 */ /* 0x000fec000b800000 */
.L_x_73:
[----:B------:R-:W-:Y:S05]  /*3720*/  NANOSLEEP 0x64 ;  /* 0x000000640000795d */ /* 0x000fea0003800000 */
[----:B------:R-:W-:-:S05]  /*3730*/  UMOV UR7, 0x10 ;  /* 0x0000001000077882 */ /* 0x000fca0000000000 */
[----:B------:R-:W-:Y:S04]  /*3740*/  DEPBAR.LE SB1, 0x36 ;  /* 0x00009d800000791a */ /* 0x000fe80000000000 */
[----:B------:R-:W1:Y:S02]  /*3750*/  UTCATOMSWS.2CTA.FIND_AND_SET.ALIGN UP1, UR7, UR7 ;  /* 0x00000007000775e3 */ /* 0x000e640008220800 */
[----:B-1----:R-:W-:Y:S01]  /*3760*/  MOV R10, UR7 ;  /* 0x00000007000a7c02 */ /* 0x002fe20008000f00 */
[----:B------:R-:W-:Y:S05]  /*3770*/  BRA.U !UP1, `(.L_x_73) ;  /* 0xfffffffd09e87547 */ /* 0x000fea000b83ffff */
.L_x_72:
[----:B------:R-:W1:Y:S01]  /*3780*/  LDS R5, [UR6+0x10] ;  /* 0x00001006ff057984 */ /* 0x000e620008000800 */
[----:B------:R-:W-:Y:S01]  /*3790*/  IMAD.U32 R3, RZ, RZ, UR37 ;  /* 0x00000025ff037e24 */ /* 0x000fe2000f8e00ff */
[----:B------:R-:W-:-:S03]  /*37a0*/  MOV R2, UR4 ;  /* 0x0000000400027c02 */ /* 0x000fc60008000f00 */
[----:B------:R-:W-:Y:S01]  /*37b0*/  VIADD R3, R3, 0x200 ;  /* 0x0000020003037836 */ /* 0x000fe20000000000 */
[----:B-1----:R-:W-:-:S04]  /*37c0*/  SHF.L.U32 R5, R5, 0x1f, RZ ;  /* 0x0000001f05057819 */ /* 0x002fc800000006ff */
[----:B------:R-:W1:Y:S02]  /*37d0*/  SYNCS.PHASECHK.TRANS64.TRYWAIT P0, [UR6+0x8], R5 ;  /* 0x00000805ff0075a7 */ /* 0x000e640008001106 */
[----:B-1----:R-:W-:Y:S05]  /*37e0*/  @P0 BRA `(.L_x_74) ;  /* 0x0000000000080947 */ /* 0x002fea0003800000 */
[----:B------:R-:W1:Y:S02]  /*37f0*/  SYNCS.PHASECHK.TRANS64.TRYWAIT P0, [UR6+0x8], R5 ;  /* 0x00000805ff0075a7 */ /* 0x000e640008001106 */
[----:B-1----:R-:W-:Y:S05]  /*3800*/  @!P0 BRA `(.L_x_75) ;  /* 0x0000007000788947 */ /* 0x002fea0003800000 */
.L_x_74:
[----:B-1----:R-:W-:Y:S01]  /*3810*/  HFMA2 R4, -RZ, RZ, 0, 5.9604644775390625e-08 ;  /* 0x00000001ff047431 */ /* 0x002fe200000001ff */
[----:B------:R-:W-:Y:S01]  /*3820*/  UPRMT UR7, UR4, 0x654, UR8 ;  /* 0x0000065404077896 */ /* 0x000fe20008000008 */
[----:B------:R-:W-:Y:S01]  /*3830*/  IMAD.MOV.U32 R7, RZ, RZ, 0xffff ;  /* 0x0000ffffff077424 */ /* 0x000fe200078e00ff */
[----:B------:R-:W-:Y:S01]  /*3840*/  PRMT R2, R2, 0x654, R3 ;  /* 0x0000065402027816 */ /* 0x000fe20000000003 */
[----:B------:R-:W-:Y:S02]  /*3850*/  IMAD.MOV.U32 R5, RZ, RZ, 0x4 ;  /* 0x00000004ff057424 */ /* 0x000fe400078e00ff */
[----:B------:R-:W-:Y:S01]  /*3860*/  IMAD.SHL.U32 R9, R10, 0x20, RZ ;  /* 0x000000200a097824 */ /* 0x000fe200078e00ff */
[----:B------:R-:W-:Y:S02]  /*3870*/  MOV R3, UR7 ;  /* 0x0000000700037c02 */ /* 0x000fe40008000f00 */
[-C--:B------:R-:W-:Y:S01]  /*3880*/  SHF.L.U32 R7, R7, R10.reuse, RZ ;  /* 0x0000000a07077219 */ /* 0x080fe200000006ff */
[----:B------:R1:W-:Y:S01]  /*3890*/  SYNCS.ARRIVE.TRANS64.RED RZ, [UR7], R5 ;  /* 0x00000005ffff79a7 */ /* 0x0003e20008000407 */
[----:B------:R-:W-:Y:S01]  /*38a0*/  SHF.L.U32 R6, R4, R10, RZ ;  /* 0x0000000a04067219 */ /* 0x000fe200000006ff */
[----:B------:R1:W-:Y:S04]  /*38b0*/  STS [UR37+0x200], R9 ;  /* 0x00020009ff007988 */ /* 0x0003e80008000825 */
[----:B------:R1:W-:Y:S04]  /*38c0*/  STAS [R2.64], R10 ;  /* 0x0000000a02007dbd */ /* 0x0003e8000c0008ff */
[----:B------:R1:W-:Y:S04]  /*38d0*/  ATOMS.OR RZ, [UR6+0x14], R7 ;  /* 0x00001407ffff798c */ /* 0x0003e8000b000006 */
[----:B------:R1:W-:Y:S04]  /*38e0*/  ATOMS.OR RZ, [UR6+0x18], R6 ;  /* 0x00001806ffff798c */ /* 0x0003e8000b000006 */
[----:B------:R1:W-:Y:S02]  /*38f0*/  ATOMS.XOR RZ, [UR6+0x10], R4 ;  /* 0x00001004ffff798c */ /* 0x0003e4000b800006 */
.L_x_71:
[----:B------:R-:W-:Y:S05]  /*3900*/  BSYNC B0 ;  /* 0x0000000000007941 */ /* 0x000fea0003800000 */
.L_x_70:
[----:B------:R-:W-:Y:S05]  /*3910*/  BRA.U UP0, `(.L_x_76) ;  /* 0x00000001006c7547 */ /* 0x000fea000b800000 */
[----:B------:R-:W-:-:S03]  /*3920*/  UMOV UR7, 0xffffffff ;  /* 0xffffffff00077882 */ /* 0x000fc60000000000 */
[----:B------:R-:W-:Y:S05]  /*3930*/  BRA.DIV UR7, `(.L_x_77) ;  /* 0x0000007207447947 */ /* 0x000fea000b800000 */
[----:B------:R-:W-:-:S13]  /*3940*/  ELECT P6, URZ, PT ;  /* 0x0000000000ff782f */ /* 0x000fda00038c0000 */
.L_x_198:
[----:B------:R-:W-:Y:S05]  /*3950*/  @!P6 BRA `(.L_x_76) ;  /* 0x00000000005ce947 */ /* 0x000fea0003800000 */
[----:B-1----:R-:W1:Y:S02]  /*3960*/  LDS R3, [UR6+0x10] ;  /* 0x00001006ff037984 */ /* 0x002e640008000800 */
[----:B-1----:R-:W-:-:S04]  /*3970*/  SHF.L.U32 R3, R3, 0x1f, RZ ;  /* 0x0000001f03037819 */ /* 0x002fc800000006ff */
[----:B------:R-:W1:Y:S02]  /*3980*/  SYNCS.PHASECHK.TRANS64.TRYWAIT P0, [UR6+0x8], R3 ;  /* 0x00000803ff0075a7 */ /* 0x000e640008001106 */
[----:B-1----:R-:W-:Y:S05]  /*3990*/  @P0 BRA `(.L_x_78) ;  /* 0x0000000000080947 */ /* 0x002fea0003800000 */
[----:B------:R-:W1:Y:S02]  /*39a0*/  SYNCS.PHASECHK.TRANS64.TRYWAIT P0, [UR6+0x8], R3 ;  /* 0x00000803ff0075a7 */ /* 0x000e640008001106 */
[----:B-1----:R-:W-:Y:S05]  /*39b0*/  @!P0 BRA `(.L_x_79) ;  /* 0x0000007000448947 */ /* 0x002fea0003800000 */
.L_x_78:
[----:B------:R-:W2:Y:S01]  /*39c0*/  LDS R5, [UR37+0x200] ;  /* 0x00020025ff057984 */ /* 0x000ea20008000800 */
[----:B-1----:R-:W-:Y:S02]  /*39d0*/  HFMA2 R2, -RZ, RZ, 0, 5.9604644775390625e-08 ;  /* 0x00000001ff027431 */ /* 0x002fe400000001ff */
[----:B------:R-:W-:Y:S01]  /*39e0*/  IMAD.MOV.U32 R3, RZ, RZ, 0xffff ;  /* 0x0000ffffff037424 */ /* 0x000fe200078e00ff */
[----:B------:R-:W-:Y:S01]  /*39f0*/  UPRMT UR7, UR4, 0x654, UR8 ;  /* 0x0000065404077896 */ /* 0x000fe20008000008 */
[----:B--2---:R-:W-:-:S03]  /*3a00*/  IMAD.SHL.U32 R4, R5, 0x20, RZ ;  /* 0x0000002005047824 */ /* 0x004fc600078e00ff */
[-C--:B------:R-:W-:Y:S02]  /*3a10*/  SHF.L.U32 R3, R3, R5.reuse, RZ ;  /* 0x0000000503037219 */ /* 0x080fe400000006ff */
[----:B------:R-:W-:Y:S01]  /*3a20*/  SHF.L.U32 R5, R2, R5, RZ ;  /* 0x0000000502057219 */ /* 0x000fe200000006ff */
[----:B------:R2:W-:Y:S04]  /*3a30*/  STS [UR37+0x200], R4 ;  /* 0x00020004ff007988 */ /* 0x0005e80008000825 */
[----:B------:R2:W-:Y:S04]  /*3a40*/  ATOMS.OR RZ, [UR6+0x14], R3 ;  /* 0x00001403ffff798c */ /* 0x0005e8000b000006 */
[----:B------:R2:W-:Y:S01]  /*3a50*/  ATOMS.OR RZ, [UR6+0x18], R5 ;  /* 0x00001805ffff798c */ /* 0x0005e2000b000006 */
[----:B------:R-:W-:Y:S03]  /*3a60*/  SYNCS.ARRIVE.TRANS64.RED.A1T0 RZ, [UR7], RZ ;  /* 0x000000ffffff79a7 */ /* 0x000fe60008100407 */
[----:B------:R2:W-:Y:S01]  /*3a70*/  ATOMS.XOR RZ, [UR6+0x10], R2 ;  /* 0x00001002ffff798c */ /* 0x0005e2000b800006 */
[----:B------:R-:W-:Y:S05]  /*3a80*/  BRA `(.L_x_76) ;  /* 0x0000000000107947 */ /* 0x000fea0003800000 */
.L_x_69:
[----:B------:R-:W-:-:S05]  /*3a90*/  MOV R2, 0xffffffff ;  /* 0xffffffff00027802 */ /* 0x000fca0000000f00 */
[----:B------:R1:W-:Y:S02]  /*3aa0*/  STS [UR37+0x200], R2 ;  /* 0x00020002ff007988 */ /* 0x0003e40008000825 */
[----:B-1----:R-:W-:Y:S02]  /*3ab0*/  MOV R2, 0x3ad0 ;  /* 0x00003ad000027802 */ /* 0x002fe40000000f00 */
[----:B-----5:R-:W-:Y:S05]  /*3ac0*/  CALL.REL.NOINC `($__internal_1_$__cuda_sm10x_tcgen05_guardrail_trap_phase_invalid_during_alloc) ;  /* 0x0000007800147944 */ /* 0x020fea0003c00000 */
.L_x_76:
[----:B------:R-:W-:Y:S05]  /*3ad0*/  WARPSYNC.ALL ;  /* 0x0000000000007948 */ /* 0x000fea0003800000 */
[----:B------:R-:W3:Y:S01]  /*3ae0*/  S2UR UR8, SR_CgaCtaId ;  /* 0x00000000000879c3 */ /* 0x000ee20000008800 */
[----:B------:R-:W-:Y:S01]  /*3af0*/  UMOV UR6, 0x400 ;  /* 0x0000040000067882 */ /* 0x000fe20000000000 */
[----:B------:R-:W-:-:S06]  /*3b00*/  NOP ;  /* 0x0000000000007918 */ /* 0x000fcc0000000000 */
[----:B------:R-:W-:Y:S06]  /*3b10*/  BAR.ARV 0x6, 0xa0 ;  /* 0x0182800000007b1d */ /* 0x000fec0000002000 */
[----:B------:R-:W-:Y:S01]  /*3b20*/  LOP3.LUT R0, R0, 0xffff, RZ, 0xc0, !PT ;  /* 0x0000ffff00007812 */ /* 0x000fe200078ec0ff */
[----:B-1----:R-:W-:Y:S01]  /*3b30*/  IMAD.MOV.U32 R9, RZ, RZ, 0x1 ;  /* 0x00000001ff097424 */ /* 0x002fe200078e00ff */
[----:B------:R-:W-:Y:S01]  /*3b40*/  LOP3.LUT R8, R8, 0xffff, RZ, 0xc0, !PT ;  /* 0x0000ffff08087812 */ /* 0x000fe200078ec0ff */
[----:B------:R-:W-:Y:S01]  /*3b50*/  UMOV UR22, URZ ;  /* 0x000000ff00167c82 */ /* 0x000fe20008000000 */
[----:B------:R-:W-:Y:S01]  /*3b60*/  R2UR UR12, R0 ;  /* 0x00000000000c72ca */ /* 0x000fe200000e0000 */
[----:B------:R-:W-:Y:S01]  /*3b70*/  UMOV UR21, URZ ;  /* 0x000000ff00157c82 */ /* 0x000fe20008000000 */
[----:B------:R-:W-:Y:S01]  /*3b80*/  R2UR UR13, R8 ;  /* 0x00000000080d72ca */ /* 0x000fe200000e0000 */
[----:B------:R-:W-:Y:S01]  /*3b90*/  IMAD.MOV.U32 R8, RZ, RZ, RZ ;  /* 0x000000ffff087224 */ /* 0x000fe200078e00ff */
[----:B------:R-:W-:Y:S01]  /*3ba0*/  UMOV UR20, URZ ;  /* 0x000000ff00147c82 */ /* 0x000fe20008000000 */
[----:B------:R-:W-:-:S02]  /*3bb0*/  UISETP.NE.AND UP2, UPT, UR5, URZ, UPT ;  /* 0x000000ff0500728c */ /* 0x000fc4000bf45270 */
[----:B---3--:R-:W-:Y:S01]  /*3bc0*/  ULEA UR8, UR8, UR6, 0x18 ;  /* 0x0000000608087291 */ /* 0x008fe2000f8ec0ff */
[----:B------:R-:W1:Y:S03]  /*3bd0*/  LDCU UR6, c[0x0][0x38c] ;  /* 0x00007180ff0677ac */ /* 0x000e660008000800 */
[----:B------:R-:W-:Y:S02]  /*3be0*/  UIADD3 UR14, UPT, UPT, UR8, 0x6400, URZ ;  /* 0x00006400080e7890 */ /* 0x000fe4000fffe0ff */
[----:B------:R-:W-:-:S03]  /*3bf0*/  UIADD3 UR15, UPT, UPT, UR8, 0x16400, URZ ;  /* 0x00016400080f7890 */ /* 0x000fc6000fffe0ff */
[----:B--2---:R-:W2:Y:S01]  /*3c00*/  LDS R2, [UR8+0x200] ;  /* 0x00020008ff027984 */ /* 0x004ea20008000800 */
[----:B------:R-:W-:Y:S02]  /*3c10*/  USHF.R.U32.HI UR14, URZ, 0x4, UR14 ;  /* 0x00000004ff0e7899 */ /* 0x000fe4000801160e */
[----:B------:R-:W-:Y:S02]  /*3c20*/  USHF.R.U32.HI UR15, URZ, 0x4, UR15 ;  /* 0x00000004ff0f7899 */ /* 0x000fe4000801160f */
[----:B------:R-:W-:Y:S02]  /*3c30*/  ULOP3.LUT UR14, UR14, 0x3fff, URZ, 0xc0, !UPT ;  /* 0x00003fff0e0e7892 */ /* 0x000fe4000f8ec0ff */
[----:B------:R-:W-:Y:S02]  /*3c40*/  ULOP3.LUT UR15, UR15, 0x3fff, URZ, 0xc0, !UPT ;  /* 0x00003fff0f0f7892 */ /* 0x000fe4000f8ec0ff */
[----:B------:R-:W-:Y:S02]  /*3c50*/  ULOP3.LUT UR14, UR14, 0x10000, URZ, 0xfc, !UPT ;  /* 0x000100000e0e7892 */ /* 0x000fe4000f8efcff */
[----:B-1----:R-:W-:-:S02]  /*3c60*/  UIADD3 UR6, UPT, UPT, UR6, 0x3f, URZ ;  /* 0x0000003f06067890 */ /* 0x002fc4000fffe0ff */
[----:B------:R-:W-:Y:S02]  /*3c70*/  ULOP3.LUT UR15, UR15, 0x10000, URZ, 0xfc, !UPT ;  /* 0x000100000f0f7892 */ /* 0x000fe4000f8efcff */
[----:B------:R-:W-:Y:S01]  /*3c80*/  USHF.R.S32.HI UR7, URZ, 0x1f, UR6 ;  /* 0x0000001fff077899 */ /* 0x000fe20008011406 */
[----:B------:R-:W-:Y:S01]  /*3c90*/  UMOV UR28, 0x0 ;  /* 0x00000000001c7882 */ /* 0x000fe20000000000 */
[----:B------:R-:W-:Y:S02]  /*3ca0*/  UMOV UR29, 0x8400010 ;  /* 0x08400010001d7882 */ /* 0x000fe40000000000 */
[----:B------:R-:W-:Y:S01]  /*3cb0*/  ULEA.HI UR7, UR7, UR6, URZ, 0x6 ;  /* 0x0000000607077291 */ /* 0x000fe2000f8f30ff */
[----:B------:R-:W-:Y:S01]  /*3cc0*/  UMOV UR26, 0x0 ;  /* 0x00000000001a7882 */ /* 0x000fe20000000000 */
[----:B------:R-:W-:Y:S02]  /*3cd0*/  UMOV UR27, 0x8400010 ;  /* 0x08400010001b7882 */ /* 0x000fe40000000000 */
[----:B------:R-:W-:-:S04]  /*3ce0*/  USHF.R.S32.HI UR7, URZ, 0x6, UR7 ;  /* 0x00000006ff077899 */ /* 0x000fc80008011407 */
[----:B------:R-:W-:-:S04]  /*3cf0*/  UISETP.LT.AND UP0, UPT, UR7, 0x1, UPT ;  /* 0x000000010700788c */ /* 0x000fc8000bf01270 */
[----:B------:R-:W-:Y:S01]  /*3d00*/  USEL UR23, UR7, 0x1, !UP0 ;  /* 0x0000000107177887 */ /* 0x000fe2000c000000 */
[----:B--2---:R-:W-:Y:S02]  /*3d10*/  R2UR UR24, R2 ;  /* 0x00000000021872ca */ /* 0x004fe400000e0000 */
[----:B------:R-:W-:-:S13]  /*3d20*/  CS2R R2, SRZ ;  /* 0x0000000000027805 */ /* 0x000fda000001ff00 */
.L_x_87:
[C---:B------:R-:W-:Y:S02]  /*3d30*/  LEA R0, R8.reuse, UR8, 0x3 ;  /* 0x0000000808007c11 */ /* 0x040fe4000f8e18ff */
[----:B------:R-:W-:Y:S02]  /*3d40*/  SHF.L.U32 R4, R3, 0x1f, RZ ;  /* 0x0000001f03047819 */ /* 0x000fe400000006ff */
[----:B------:R-:W-:Y:S02]  /*3d50*/  LEA R5, R8, UR8, 0x4 ;  /* 0x0000000808057c11 */ /* 0x000fe4000f8e20ff */
[----:B------:R-:W1:Y:S02]  /*3d60*/  SYNCS.PHASECHK.TRANS64.TRYWAIT P0, [R0+URZ+0x150], R4 ;  /* 0x00015004000075a7 */ /* 0x000e6400080011ff */
[----:B-1-34-:R-:W-:Y:S05]  /*3d70*/  @!P0 BRA `(.L_x_80) ;  /* 0x0000006c006c8947 */ /* 0x01afea0003800000 */
.L_x_199:
[----:B-1----:R-:W1:Y:S01]  /*3d80*/  LDS.128 R4, [R5+0x1e0] ;  /* 0x0001e00005047984 */ /* 0x002e620000000c00 */
[----:B------:R-:W-:Y:S02]  /*3d90*/  VIADD R0, R0, 0x160 ;  /* 0x0000016000007836 */ /* 0x000fe40000000000 */
[----:B------:R-:W-:Y:S01]  /*3da0*/  VIADD R8, R8, 0x1 ;  /* 0x0000000108087836 */ /* 0x000fe20000000000 */
[----:B------:R-:W-:Y:S01]  /*3db0*/  @!PT LDS RZ, [RZ] ;  /* 0x00000000fffff984 */ /* 0x000fe20000000800 */
[----:B------:R-:W-:Y:S01]  /*3dc0*/  @!PT LDS RZ, [RZ] ;  /* 0x00000000fffff984 */ /* 0x000fe20000000800 */
[----:B------:R-:W-:Y:S01]  /*3dd0*/  @!PT LDS RZ, [RZ] ;  /* 0x00000000fffff984 */ /* 0x000fe20000000800 */
[----:B------:R-:W-:Y:S01]  /*3de0*/  @!PT LDS RZ, [RZ] ;  /* 0x00000000fffff984 */ /* 0x000fe20000000800 */
[----:B------:R2:W-:Y:S06]  /*3df0*/  MEMBAR.ALL.CTA ;  /* 0x0000000000007992 */ /* 0x0005ec0000008000 */
[----:B--2---:R-:W2:Y:S01]  /*3e00*/  FENCE.VIEW.ASYNC.S ;  /* 0x00000000000073c6 */ /* 0x004ea20000000000 */
[----:B------:R-:W-:-:S04]  /*3e10*/  PRMT R0, RZ, 0x654, R0 ;  /* 0x00000654ff007816 */ /* 0x000fc80000000000 */
[----:B--2---:R2:W-:Y:S01]  /*3e20*/  SYNCS.ARRIVE.TRANS64.RED.A1T0 RZ, [R0+URZ], RZ ;  /* 0x000000ff00ff79a7 */ /* 0x0045e200081004ff */
[----:B-1----:R-:W-:Y:S01]  /*3e30*/  LOP3.LUT P1, RZ, R6, 0x1, RZ, 0xc0, !PT ;  /* 0x0000000106ff7812 */ /* 0x002fe2000782c0ff */
[----:B--2---:R-:W-:-:S12]  /*3e40*/  BRA.U UP2, `(.L_x_81) ;  /* 0x0000000102e07547 */ /* 0x004fd8000b800000 */
[----:B------:R-:W1:Y:S01]  /*3e50*/  LDCU UR6, c[0x0][0x38c] ;  /* 0x00007180ff0677ac */ /* 0x000e620008000800 */
[----:B------:R-:W-:Y:S02]  /*3e60*/  PLOP3.LUT P2, PT, PT, PT, PT, 0x80, 0x8 ;  /* 0x000000000008781c */ /* 0x000fe40003f4f070 */
[----:B------:R-:W-:Y:S01]  /*3e70*/  SHF.L.U32 R4, R9, 0x1f, RZ ;  /* 0x0000001f09047819 */ /* 0x000fe200000006ff */
[----:B------:R-:W-:Y:S02]  /*3e80*/  ULEA UR10, UR22, UR8, 0x3 ;  /* 0x00000008160a7291 */ /* 0x000fe4000f8e18ff */
[----:B------:R-:W-:Y:S02]  /*3e90*/  ULEA UR11, UR22, UR24, 0x7 ;  /* 0x00000018160b7291 */ /* 0x000fe4000f8e38ff */
[----:B-1----:R-:W-:-:S06]  /*3ea0*/  UISETP.GE.AND UP0, UPT, UR6, 0x1, UPT ;  /* 0x000000010600788c */ /* 0x002fcc000bf06270 */
[----:B------:R-:W-:-:S05]  /*3eb0*/  PLOP3.LUT P0, PT, PT, PT, UP0, 0x80, 0x8 ;  /* 0x000000000008781c */ /* 0x000fca0003f0f008 */
[----:B------:R-:W-:-:S08]  /*3ec0*/  @UP0 ULEA UR6, UR21, UR8, 0x3 ;  /* 0x0000000815060291 */ /* 0x000fd0000f8e18ff */
[----:B------:R-:W-:-:S04]  /*3ed0*/  @P0 SHF.L.U32 R0, R2, 0x1f, RZ ;  /* 0x0000001f02000819 */ /* 0x000fc800000006ff */
[----:B------:R1:W2:Y:S01]  /*3ee0*/  @P0 SYNCS.PHASECHK.TRANS64.TRYWAIT P2, [UR6], R0 ;  /* 0x00000000ff0005a7 */ /* 0x0002a20008041106 */
[----:B------:R-:W3:Y:S02]  /*3ef0*/  SYNCS.PHASECHK.TRANS64.TRYWAIT P0, [UR10+0x190], R4 ;  /* 0x00019004ff0075a7 */ /* 0x000ee4000800110a */
[----:B-123--:R-:W-:Y:S05]  /*3f00*/  @!P0 BRA `(.L_x_82) ;  /* 0x0000006c001c8947 */ /* 0x00efea0003800000 */
.L_x_201:
[----:B------:R-:W-:Y:S01]  /*3f10*/  UMOV UR19, UR20 ;  /* 0x0000001400137c82 */ /* 0x000fe20008000000 */
[----:B------:R-:W-:Y:S05]  /*3f20*/  BRA.U !UP0, `(.L_x_83) ;  /* 0x0000000108987547 */ /* 0x000fea000b800000 */
[----:B------:R-:W-:Y:S02]  /*3f30*/  UIADD3 UR19, UPT, UPT, UR23, UR20, URZ ;  /* 0x0000001417137290 */ /* 0x000fe4000fffe0ff */
[----:B------:R-:W-:Y:S01]  /*3f40*/  UPLOP3.LUT UP3, UPT, UPT, UPT, UPT, 0x40, 0x4 ;  /* 0x000000000004789c */ /* 0x000fe20003f6e870 */
[----:B------:R-:W-:Y:S01]  /*3f50*/  UMOV UR18, UR7 ;  /* 0x0000000700127c82 */ /* 0x000fe20008000000 */
[----:B------:R-:W-:-:S09]  /*3f60*/  UMOV UR17, UR21 ;  /* 0x0000001500117c82 */ /* 0x000fd20008000000 */
.L_x_86:
[----:B--2---:R-:W-:Y:S01]  /*3f70*/  ULEA UR9, UR17, UR8, 0x3 ;  /* 0x0000000811097291 */ /* 0x004fe2000f8e18ff */
[----:B---3--:R-:W-:Y:S11]  /*3f80*/  @P2 BRA `(.L_x_84) ;  /* 0x00000000000c2947 */ /* 0x008ff60003800000 */
[----:B-1----:R-:W-:Y:S04]  /*3f90*/  SHF.L.U32 R4, R2, 0x1f, RZ ;  /* 0x0000001f02047819 */ /* 0x002fe800000006ff */
[----:B------:R-:W1:Y:S02]  /*3fa0*/  SYNCS.PHASECHK.TRANS64.TRYWAIT P0, [UR9], R4 ;  /* 0x00000004ff0075a7 */ /* 0x000e640008001109 */
[----:B-1----:R-:W-:Y:S05]  /*3fb0*/  @!P0 BRA `(.L_x_85) ;  /* 0x0000006c00088947 */ /* 0x002fea0003800000 */
.L_x_84:
[----:B------:R-:W-:Y:S01]  /*3fc0*/  UISETP.NE.AND UP0, UPT, UR18, 0x1, UPT ;  /* 0x000000011200788c */ /* 0x000fe2000bf05270 */
[----:B------:R-:W-:Y:S01]  /*3fd0*/  PLOP3.LUT P2, PT, PT, PT, PT, 0x80, 0x8 ;  /* 0x000000000008781c */ /* 0x000fe20003f4f070 */
[----:B------:R-:W-:Y:S02]  /*3fe0*/  UIADD3 UR21, UPT, UPT, UR17, 0x1, URZ ;  /* 0x0000000111157890 */ /* 0x000fe4000fffe0ff */
[----:B------:R-:W-:Y:S02]  /*3ff0*/  ULEA UR30, UR17, UR15, 0x9 ;  /* 0x0000000f111e7291 */ /* 0x000fe4000f8e48ff */
[----:B------:R-:W-:Y:S01]  /*4000*/  UISETP.NE.AND UP1, UPT, UR21, 0x10, UPT ;  /* 0x000000101500788c */ /* 0x000fe2000bf25270 */
[----:B------:R-:W-:Y:S01]  /*4010*/  PLOP3.LUT P0, PT, PT, PT, UP0, 0x80, 0x8 ;  /* 0x000000000008781c */ /* 0x000fe20003f0f008 */
[----:B------:R-:W-:Y:S02]  /*4020*/  ULEA UR32, UR17, UR14, 0x8 ;  /* 0x0000000e11207291 */ /* 0x000fe4000f8e40ff */
[----:B------:R-:W-:Y:S02]  /*4030*/  USEL UR16, URZ, 0x1, UP1 ;  /* 0x00000001ff107887 */ /* 0x000fe40008800000 */
[----:B------:R-:W-:Y:S02]  /*4040*/  USEL UR21, UR21, URZ, UP1 ;  /* 0x000000ff15157287 */ /* 0x000fe40008800000 */
[----:B------:R-:W-:Y:S02]  /*4050*/  UIADD3 UR36, UPT, UPT, UR30, 0x2, URZ ;  /* 0x000000021e247890 */ /* 0x000fe4000fffe0ff */
[----:B------:R-:W-:Y:S01]  /*4060*/  @UP0 ULEA UR6, UR21, UR8, 0x3 ;  /* 0x0000000815060291 */ /* 0x000fe2000f8e18ff */
[----:B------:R-:W-:Y:S01]  /*4070*/  LOP3.LUT R2, R2, UR16, RZ, 0x3c, !PT ;  /* 0x0000001002027c12 */ /* 0x000fe2000f8e3cff */
[----:B------:R-:W-:Y:S02]  /*4080*/  UIADD3 UR34, UPT, UPT, UR32, 0x2, URZ ;  /* 0x0000000220227890 */ /* 0x000fe4000fffe0ff */
[----:B------:R-:W-:Y:S01]  /*4090*/  UIADD3 UR9, UPT, UPT, UR9, 0x80, URZ ;  /* 0x0000008009097890 */ /* 0x000fe2000fffe0ff */
[----:B-1----:R-:W-:Y:S01]  /*40a0*/  @P0 SHF.L.U32 R0, R2, 0x1f, RZ ;  /* 0x0000001f02000819 */ /* 0x002fe200000006ff */
[----:B------:R-:W-:Y:S01]  /*40b0*/  UMOV UR31, 0x80004020 ;  /* 0x80004020001f7882 */ /* 0x000fe20000000000 */
[----:B------:R-:W-:Y:S01]  /*40c0*/  UMOV UR33, 0x80004020 ;  /* 0x8000402000217882 */ /* 0x000fe20000000000 */
[----:B------:R-:W-:Y:S01]  /*40d0*/  UMOV UR37, 0x80004020 ;  /* 0x8000402000257882 */ /* 0x000fe20000000000 */
[----:B------:R2:W3:Y:S01]  /*40e0*/  @P0 SYNCS.PHASECHK.TRANS64.TRYWAIT P2, [UR6], R0 ;  /* 0x00000000ff0005a7 */ /* 0x0004e20008041106 */
[----:B------:R-:W-:Y:S01]  /*40f0*/  UIADD3 UR20, UPT, UPT, UR20, 0x1, URZ ;  /* 0x0000000114147890 */ /* 0x000fe2000fffe0ff */
[----:B------:R2:W-:Y:S01]  /*4100*/  UTCQMMA.2CTA gdesc[UR32], gdesc[UR30], tmem[UR11], tmem[UR28], idesc[UR29], UP3 ;  /* 0x00ff1c1e200075ea */ /* 0x0005e20009a0030b */
[----:B------:R-:W-:Y:S02]  /*4110*/  UIADD3 UR18, UPT, UPT, UR18, -0x1, URZ ;  /* 0xffffffff12127890 */ /* 0x000fe4000fffe0ff */
[----:B------:R-:W-:Y:S02]  /*4120*/  UISETP.NE.AND UP0, UPT, UR20, UR19, UPT ;  /* 0x000000131400728c */ /* 0x000fe4000bf05270 */
[----:B------:R-:W-:Y:S01]  /*4130*/  UPLOP3.LUT UP3, UPT, UPT, UPT, UPT, 0x80, 0x8 ;  /* 0x000000000008789c */ /* 0x000fe20003f6f070 */
[----:B------:R-:W-:Y:S01]  /*4140*/  UMOV UR35, 0x80004020 ;  /* 0x8000402000237882 */ /* 0x000fe20000000000 */
[----:B------:R-:W-:Y:S01]  /*4150*/  UMOV UR17, UR21 ;  /* 0x0000001500117c82 */ /* 0x000fe20008000000 */
[----:B------:R2:W-:Y:S01]  /*4160*/  UTCQMMA.2CTA gdesc[UR34], gdesc[UR36], tmem[UR11], tmem[UR26], idesc[UR27], UPT ;  /* 0x00ff1a24220075ea */ /* 0x0005e2000ba0030b */
[----:B------:R2:W-:Y:S03]  /*4170*/  UTCBAR.2CTA.MULTICAST [UR9], URZ, UR13 ;  /* 0x000000ff090073e9 */ /* 0x0005e6000820080d */
[----:B------:R-:W-:Y:S05]  /*4180*/  BRA.U UP0, `(.L_x_86) ;  /* 0xfffffffd00787547 */ /* 0x000fea000b83ffff */
.L_x_83:
[----:B------:R-:W-:Y:S01]  /*4190*/  UIADD3 UR10, UPT, UPT, UR10, 0x170, URZ ;  /* 0x000001700a0a7890 */ /* 0x000fe2000fffe0ff */
[----:B------:R-:W-:-:S08]  /*41a0*/  UMOV UR20, UR19 ;  /* 0x0000001300147c82 */ /* 0x000fd00008000000 */
[----:B------:R4:W-:Y:S01]  /*41b0*/  UTCBAR.2CTA.MULTICAST [UR10], URZ, UR12 ;  /* 0x000000ff0a0073e9 */ /* 0x0009e2000820080c */
[----:B------:R-:W-:Y:S02]  /*41c0*/  NOP ;  /* 0x0000000000007918 */ /* 0x000fe40000000000 */
.L_x_81:
[----:B------:R-:W-:Y:S01]  /*41d0*/  UIADD3 UR22, UPT, UPT, UR22, 0x1, URZ ;  /* 0x0000000116167890 */ /* 0x000fe2000fffe0ff */
[----:B------:R-:W-:-:S03]  /*41e0*/  ISETP.NE.AND P0, PT, R8, 0x2, PT ;  /* 0x000000020800780c */ /* 0x000fc60003f05270 */
[----:B------:R-:W-:Y:S01]  /*41f0*/  UISETP.NE.AND UP0, UPT, UR22, 0x4, UPT ;  /* 0x000000041600788c */ /* 0x000fe2000bf05270 */
[----:B-12---:R-:W-:Y:S02]  /*4200*/  SEL R0, RZ, 0x1, P0 ;  /* 0x00000001ff007807 */ /* 0x006fe40000000000 */
[----:B------:R-:W-:Y:S01]  /*4210*/  SEL R8, R8, RZ, P0 ;  /* 0x000000ff08087207 */ /* 0x000fe20000000000 */
[----:B------:R-:W-:Y:S01]  /*4220*/  USEL UR6, URZ, 0x1, UP0 ;  /* 0x00000001ff067887 */ /* 0x000fe20008000000 */
[----:B------:R-:W-:Y:S01]  /*4230*/  LOP3.LUT R3, R3, R0, RZ, 0x3c, !PT ;  /* 0x0000000003037212 */ /* 0x000fe200078e3cff */
[----:B------:R-:W-:-:S04]  /*4240*/  USEL UR22, UR22, URZ, UP0 ;  /* 0x000000ff16167287 */ /* 0x000fc80008000000 */
[----:B------:R-:W-:Y:S01]  /*4250*/  LOP3.LUT R9, R9, UR6, RZ, 0x3c, !PT ;  /* 0x0000000609097c12 */ /* 0x000fe2000f8e3cff */
[----:B------:R-:W-:Y:S07]  /*4260*/  @P1 BRA `(.L_x_87) ;  /* 0xfffffff800b01947 */ /* 0x000fee000383ffff */
[----:B------:R-:W1:Y:S01]  /*4270*/  S2UR UR6, SR_CgaCtaId ;  /* 0x00000000000679c3 */ /* 0x000e620000008800 */
[----:B------:R-:W-:Y:S01]  /*4280*/  ELECT P0, URZ, PT ;  /* 0x0000000000ff782f */ /* 0x000fe20003800000 */
[----:B------:R-:W-:Y:S01]  /*4290*/  HFMA2 R0, -RZ, RZ, 0, 5.9604644775390625e-08 ;  /* 0x00000001ff007431 */ /* 0x000fe200000001ff */
[----:B------:R-:W-:-:S05]  /*42a0*/  UMOV UR7, 0x40 ;  /* 0x0000004000077882 */ /* 0x000fca0000000000 */
[----:B------:R-:W-:Y:S01]  /*42b0*/  UVIRTCOUNT.DEALLOC.SMPOOL 0x80 ;  /* 0x000000800000784c */ /* 0x000fe20000000000 */
[----:B------:R-:W-:Y:S02]  /*42c0*/  UISETP.NE.AND UP0, UPT, UR5, URZ, UPT ;  /* 0x000000ff0500728c */ /* 0x000fe4000bf05270 */
[----:B-1----:R-:W-:-:S09]  /*42d0*/  ULEA UR6, UR6, UR7, 0x18 ;  /* 0x0000000706067291 */ /* 0x002fd2000f8ec0ff */
[----:B------:R1:W-:Y:S01]  /*42e0*/  @P0 STS.U8 [UR6+0x1c], R0 ;  /* 0x00001c00ff000988 */ /* 0x0003e20008000006 */
[----:B------:R-:W-:Y:S05]  /*42f0*/  BRA.U UP0, `(.L_x_88) ;  /* 0x0000000100a07547 */ /* 0x000fea000b800000 */
[----:B------:R-:W-:Y:S01]  /*4300*/  UIADD3 UR5, UPT, UPT, UR8, 0x190, URZ ;  /* 0x0000019008057890 */ /* 0x000fe2000fffe0ff */
[----:B------:R-:W-:-:S03]  /*4310*/  SHF.L.U32 R2, R9, 0x1f, RZ ;  /* 0x0000001f09027819 */ /* 0x000fc600000006ff */
[----:B------:R-:W-:-:S09]  /*4320*/  ULEA UR7, UR22, UR5, 0x3 ;  /* 0x0000000516077291 */ /* 0x000fd2000f8e18ff */
[----:B------:R-:W2:Y:S02]  /*4330*/  SYNCS.PHASECHK.TRANS64.TRYWAIT P0, [UR7], R2 ;  /* 0x00000002ff0075a7 */ /* 0x000ea40008001107 */
[----:B--2---:R-:W-:Y:S05]  /*4340*/  @!P0 BRA `(.L_x_89) ;  /* 0x00000068003c8947 */ /* 0x004fea0003800000 */
.L_x_204:
[----:B------:R-:W-:-:S04]  /*4350*/  UIADD3 UR9, UPT, UPT, UR22, 0x1, URZ ;  /* 0x0000000116097890 */ /* 0x000fc8000fffe0ff */
[----:B------:R-:W-:-:S04]  /*4360*/  UISETP.NE.AND UP1, UPT, UR9, 0x4, UPT ;  /* 0x000000040900788c */ /* 0x000fc8000bf25270 */
[----:B----4-:R-:W-:Y:S02]  /*4370*/  USEL UR10, URZ, 0x1, UP1 ;  /* 0x00000001ff0a7887 */ /* 0x010fe40008800000 */
[----:B------:R-:W-:-:S04]  /*4380*/  USEL UR9, UR9, URZ, UP1 ;  /* 0x000000ff09097287 */ /* 0x000fc80008800000 */
[----:B------:R-:W-:Y:S01]  /*4390*/  ULEA UR7, UR9, UR5, 0x3 ;  /* 0x0000000509077291 */ /* 0x000fe2000f8e18ff */
[----:B-1----:R-:W-:-:S04]  /*43a0*/  LOP3.LUT R2, R9, UR10, RZ, 0x3c, !PT ;  /* 0x0000000a09027c12 */ /* 0x002fc8000f8e3cff */
[----:B------:R-:W-:-:S04]  /*43b0*/  SHF.L.U32 R3, R2, 0x1f, RZ ;  /* 0x0000001f02037819 */ /* 0x000fc800000006ff */
[----:B------:R-:W1:Y:S02]  /*43c0*/  SYNCS.PHASECHK.TRANS64.TRYWAIT P0, [UR7], R3 ;  /* 0x00000003ff0075a7 */ /* 0x000e640008001107 */
[----:B-1----:R-:W-:Y:S05]  /*43d0*/  @!P0 BRA `(.L_x_90) ;  /* 0x0000006800308947 */ /* 0x002fea0003800000 */
.L_x_206:
        /* <DEDUP_REMOVED lines=9> */
.L_x_208:
[----:B------:R-:W-:-:S04]  /*4470*/  UIADD3 UR9, UPT, UPT, UR9, 0x1, URZ ;  /* 0x0000000109097890 */ /* 0x000fc8000fffe0ff */
[----:B------:R-:W-:-:S04]  /*4480*/  UISETP.NE.AND UP1, UPT, UR9, 0x4, UPT ;  /* 0x000000040900788c */ /* 0x000fc8000bf25270 */
[----:B------:R-:W-:Y:S02]  /*4490*/  USEL UR7, URZ, 0x1, UP1 ;  /* 0x00000001ff077887 */ /* 0x000fe40008800000 */
[----:B------:R-:W-:-:S04]  /*44a0*/  USEL UR9, UR9, URZ, UP1 ;  /* 0x000000ff09097287 */ /* 0x000fc80008800000 */
[----:B------:R-:W-:Y:S01]  /*44b0*/  ULEA UR9, UR9, UR5, 0x3 ;  /* 0x0000000509097291 */ /* 0x000fe2000f8e18ff */
[----:B------:R-:W-:-:S04]  /*44c0*/  LOP3.LUT R2, R2, UR7, RZ, 0x3c, !PT ;  /* 0x0000000702027c12 */ /* 0x000fc8000f8e3cff */
[----:B------:R-:W-:Y:S01]  /*44d0*/  SHF.L.U32 R2, R2, 0x1f, RZ ;  /* 0x0000001f02027819 */ /* 0x000fe200000006ff */
[----:B-1----:R-:W-:-:S04]  /*44e0*/  IMAD.U32 R0, RZ, RZ, UR9 ;  /* 0x00000009ff007e24 */ /* 0x002fc8000f8e00ff */
[----:B------:R1:W2:Y:S03]  /*44f0*/  SYNCS.PHASECHK.TRANS64.TRYWAIT P0, [R0+URZ], R2 ;  /* 0x00000002000075a7 */ /* 0x0002a600080011ff */
[----:B--2---:R-:W-:Y:S05]  /*4500*/  @!P0 NANOSLEEP.SYNCS 0x989680 ;  /* 0x009896800000895d */ /* 0x004fea0003900000 */
[----:B------:R-:W2:Y:S02]  /*4510*/  @!P0 SYNCS.PHASECHK.TRANS64 P0, [R0+URZ], R2 ;  /* 0x00000002000085a7 */ /* 0x000ea400080010ff */
[----:B--2---:R-:W-:Y:S05]  /*4520*/  @P0 BRA `(.L_x_92) ;  /* 0x0000000000200947 */ /* 0x004fea0003800000 */
.L_x_93:
[----:B--2---:R2:W4:Y:S02]  /*4530*/  SYNCS.PHASECHK.TRANS64.TRYWAIT P0, [R0+URZ], R2 ;  /* 0x00000002000075a7 */ /* 0x00452400080011ff */
[----:B----4-:R-:W-:Y:S05]  /*4540*/  @!P0 NANOSLEEP.SYNCS 0x989680 ;  /* 0x009896800000895d */ /* 0x010fea0003900000 */
[----:B------:R-:W4:Y:S02]  /*4550*/  @!P0 SYNCS.PHASECHK.TRANS64 P0, [R0+URZ], R2 ;  /* 0x00000002000085a7 */ /* 0x000f2400080010ff */
[----:B----4-:R-:W-:Y:S05]  /*4560*/  @!P0 BRA `(.L_x_93) ;  /* 0xfffffffc00f08947 */ /* 0x010fea000383ffff */
[----:B------:R-:W-:Y:S05]  /*4570*/  BRA `(.L_x_92) ;  /* 0x00000000000c7947 */ /* 0x000fea0003800000 */
.L_x_88:
[----:B------:R-:W-:-:S04]  /*4580*/  UIADD3 UR5, UPT, UPT, UR8, 0x1d0, URZ ;  /* 0x000001d008057890 */ /* 0x000fc8000fffe0ff */
[----:B------:R-:W-:-:S09]  /*4590*/  UPRMT UR5, UR4, 0x654, UR5 ;  /* 0x0000065404057896 */ /* 0x000fd20008000005 */
[----:B------:R-:W-:Y:S03]  /*45a0*/  SYNCS.ARRIVE.TRANS64.RED.A1T0 RZ, [UR5], RZ ;  /* 0x000000ffffff79a7 */ /* 0x000fe60008100405 */
.L_x_92:
[----:B-12---:R-:W-:Y:S01]  /*45b0*/  SHF.L.U32 R2, RZ, 0x1f, RZ ;  /* 0x0000001fff027819 */ /* 0x006fe200000006ff */
[----:B------:R-:W-:Y:S01]  /*45c0*/  UIADD3 UR5, UPT, UPT, UR8, 0x1d0, URZ ;  /* 0x000001d008057890 */ /* 0x000fe2000fffe0ff */
[----:B------:R-:W-:Y:S02]  /*45d0*/  PLOP3.LUT P0, PT, PT, PT, UP0, 0x80, 0x8 ;  /* 0x000000000008781c */ /* 0x000fe40003f0f008 */
[----:B------:R-:W1:Y:S02]  /*45e0*/  SYNCS.PHASECHK.TRANS64.TRYWAIT P1, [UR8+0x1d0], R2 ;  /* 0x0001d002ff0075a7 */ /* 0x000e640008021108 */
[----:B-1----:R-:W-:Y:S09]  /*45f0*/  @!P1 BRA `(.L_x_94) ;  /* 0x0000006400d89947 */ /* 0x002ff20003800000 */
.L_x_210:
[----:B------:R-:W-:Y:S01]  /*4600*/  @!UP0 UPRMT UR5, UR4, 0x654, UR5 ;  /* 0x0000065404058896 */ /* 0x000fe20008000005 */
[----:B------:R-:W-:Y:S02]  /*4610*/  UMOV UR8, 0xffff ;  /* 0x0000ffff00087882 */ /* 0x000fe40000000000 */
[----:B------:R-:W-:-:S06]  /*4620*/  UMOV UR4, 0x1 ;  /* 0x0000000100047882 */ /* 0x000fcc0000000000 */
[----:B------:R-:W-:Y:S01]  /*4630*/  @!P0 SYNCS.ARRIVE.TRANS64.RED.A1T0 RZ, [UR5], RZ ;  /* 0x000000ffffff89a7 */ /* 0x000fe20008100405 */
[----:B------:R-:W-:Y:S01]  /*4640*/  NOP ;  /* 0x0000000000007918 */ /* 0x000fe20000000000 */
[----:B-1----:R-:W1:Y:S01]  /*4650*/  LDS R0, [UR6+0x14] ;  /* 0x00001406ff007984 */ /* 0x002e620008000800 */
[----:B------:R-:W-:-:S04]  /*4660*/  ULOP3.LUT UR5, UR24, 0xffff, URZ, 0xc0, !UPT ;  /* 0x0000ffff18057892 */ /* 0x000fc8000f8ec0ff */
[----:B------:R-:W-:-:S04]  /*4670*/  USHF.R.U32.HI UR5, URZ, 0x5, UR5 ;  /* 0x00000005ff057899 */ /* 0x000fc80008011605 */
[----:B------:R-:W-:Y:S02]  /*4680*/  USHF.L.U32 UR8, UR8, UR5, URZ ;  /* 0x0000000508087299 */ /* 0x000fe400080006ff */
[----:B------:R-:W-:-:S04]  /*4690*/  USHF.L.U32 UR4, UR4, UR5, URZ ;  /* 0x0000000504047299 */ /* 0x000fc800080006ff */
[----:B-1----:R-:W-:-:S04]  /*46a0*/  LOP3.LUT R0, R0, UR8, RZ, 0xc0, !PT ;  /* 0x0000000800007c12 */ /* 0x002fc8000f8ec0ff */
[----:B------:R-:W-:-:S13]  /*46b0*/  ISETP.NE.AND P0, PT, R0, UR8, PT ;  /* 0x0000000800007c0c */ /* 0x000fda000bf05270 */
[----:B------:R-:W-:Y:S05]  /*46c0*/  @P0 BRA `(.L_x_95) ;  /* 0x0000000000580947 */ /* 0x000fea0003800000 */
[----:B------:R-:W1:Y:S02]  /*46d0*/  LDS R0, [UR6+0x18] ;  /* 0x00001806ff007984 */ /* 0x000e640008000800 */
[----:B-1----:R-:W-:-:S04]  /*46e0*/  LOP3.LUT R0, R0, UR4, RZ, 0xc0, !PT ;  /* 0x0000000400007c12 */ /* 0x002fc8000f8ec0ff */
[----:B------:R-:W-:-:S13]  /*46f0*/  ISETP.NE.AND P0, PT, R0, UR4, PT ;  /* 0x0000000400007c0c */ /* 0x000fda000bf05270 */
[----:B------:R-:W-:Y:S05]  /*4700*/  @P0 BRA `(.L_x_96) ;  /* 0x00000000003c0947 */ /* 0x000fea0003800000 */
[----:B------:R-:W1:Y:S01]  /*4710*/  S2R R2, SR_LANEID ;  /* 0x0000000000027919 */ /* 0x000e620000000000 */
[----:B------:R-:W-:Y:S01]  /*4720*/  ULOP3.LUT UR8, URZ, UR8, URZ, 0x33, !UPT ;  /* 0x00000008ff087292 */ /* 0x000fe2000f8e33ff */
[----:B------:R-:W-:Y:S02]  /*4730*/  VOTEU.ANY UR7, UPT, PT ;  /* 0x0000000000077886 */ /* 0x000fe400038e0100 */
[----:B------:R-:W-:-:S03]  /*4740*/  UFLO.U32 UR7, UR7 ;  /* 0x00000007000772bd */ /* 0x000fc600080e0000 */
[----:B------:R-:W-:-:S04]  /*4750*/  IMAD.U32 R0, RZ, RZ, UR8 ;  /* 0x00000008ff007e24 */ /* 0x000fc8000f8e00ff */
[----:B------:R2:W3:Y:S02]  /*4760*/  REDUX UR5, R0 ;  /* 0x00000000000573c4 */ /* 0x0004e40000000000 */
[----:B------:R1:W-:Y:S02]  /*4770*/  UTCATOMSWS.AND URZ, UR8 ;  /* 0x0000000800ff79e3 */ /* 0x0003e40008000000 */
[----:B-1----:R-:W-:Y:S02]  /*4780*/  ISETP.EQ.U32.AND P0, PT, R2, UR7, PT ;  /* 0x0000000702007c0c */ /* 0x002fe4000bf02070 */
[----:B--2---:R-:W-:Y:S02]  /*4790*/  LOP3.LUT R0, RZ, UR4, RZ, 0x33, !PT ;  /* 0x00000004ff007c12 */ /* 0x004fe4000f8e33ff */
[----:B---3--:R-:W-:Y:S02]  /*47a0*/  MOV R2, UR5 ;  /* 0x0000000500027c02 */ /* 0x008fe40008000f00 */
[----:B------:R-:W1:Y:S07]  /*47b0*/  REDUX UR4, R0 ;  /* 0x00000000000473c4 */ /* 0x000e6e0000000000 */
[----:B------:R2:W-:Y:S01]  /*47c0*/  @P0 ATOMS.AND RZ, [UR6+0x14], R2 ;  /* 0x00001402ffff098c */ /* 0x0005e2000a800006 */
[----:B-1----:R-:W-:-:S05]  /*47d0*/  IMAD.U32 R0, RZ, RZ, UR4 ;  /* 0x00000004ff007e24 */ /* 0x002fca000f8e00ff */
[----:B------:R2:W-:Y:S01]  /*47e0*/  @P0 ATOMS.AND RZ, [UR6+0x18], R0 ;  /* 0x00001800ffff098c */ /* 0x0005e2000a800006 */
[----:B------:R-:W-:Y:S05]  /*47f0*/  BRA `(.L_x_97) ;  /* 0x0000000000147947 */ /* 0x000fea0003800000 */
.L_x_96:
[----:B------:R-:W-:Y:S02]  /*4800*/  MOV R2, 0x4820 ;  /* 0x0000482000027802 */ /* 0x000fe40000000f00 */
[----:B---345:R-:W-:Y:S05]  /*4810*/  CALL.REL.NOINC `($__internal_0_$__cuda_sm10x_tcgen05_guardrail_trap_col_being_dealloced_not_returned_by_alloc) ;  /* 0x0000006800b47944 */ /* 0x038fea0003c00000 */
[----:B------:R-:W-:Y:S05]  /*4820*/  BRA `(.L_x_97) ;  /* 0x0000000000087947 */ /* 0x000fea0003800000 */
.L_x_95:
[----:B------:R-:W-:Y:S02]  /*4830*/  MOV R2, 0x4850 ;  /* 0x0000485000027802 */ /* 0x000fe40000000f00 */
[----:B---345:R-:W-:Y:S05]  /*4840*/  CALL.REL.NOINC `($__internal_2_$__cuda_sm10x_tcgen05_guardrail_trap_unallocated_columns_being_dealloced) ;  /* 0x0000006800c07944 */ /* 0x038fea0003c00000 */
.L_x_97:
[----:B------:R-:W-:Y:S01]  /*4850*/  NOP ;  /* 0x0000000000007918 */ /* 0x000fe20000000000 */
[----:B----4-:R-:W-:Y:S05]  /*4860*/  EXIT ;  /* 0x000000000000794d */ /* 0x010fea0003800000 */
.L_x_68:
[----:B------:R-:W-:-:S09]  /*4870*/  UISETP.NE.OR UP5, UPT, UR10, 0x3, UP5 ;  /* 0x000000030a00788c */ /* 0x000fd2000afa5670 */
[----:B------:R-:W-:Y:S05]  /*4880*/  BRA.U UP5, `(.L_x_98) ;  /* 0x0000001105747547 */ /* 0x000fea000b800000 */
[----:B------:R-:W1:Y:S01]  /*4890*/  LDC R0, c[0x0][0xb30] ;  /* 0x0002cc00ff007b82 */ /* 0x000e620000000800 */
[----:B------:R-:W2:Y:S01]  /*48a0*/  LDCU.64 UR8, c[0x0][0x888] ;  /* 0x00011100ff0877ac */ /* 0x000ea20008000a00 */
[----:B------:R-:W-:Y:S02]  /*48b0*/  HFMA2 R27, -RZ, RZ, 0, 0 ;  /* 0x00000000ff1b7431 */ /* 0x000fe400000001ff */
[----:B------:R-:W-:Y:S01]  /*48c0*/  IMAD.MOV.U32 R29, RZ, RZ, 0x1 ;  /* 0x00000001ff1d7424 */ /* 0x000fe200078e00ff */
[----:B------:R-:W-:Y:S01]  /*48d0*/  MOV R25, 0x1000 ;  /* 0x0000100000197802 */ /* 0x000fe20000000f00 */
[----:B------:R-:W3:Y:S01]  /*48e0*/  LDCU.64 UR4, c[0x0][0x890] ;  /* 0x00011200ff0477ac */ /* 0x000ee20008000a00 */
[----:B------:R-:W-:Y:S01]  /*48f0*/  IMAD.MOV.U32 R28, RZ, RZ, RZ ;  /* 0x000000ffff1c7224 */ /* 0x000fe200078e00ff */
[----:B------:R-:W4:Y:S01]  /*4900*/  LDC R24, c[0x0][0x370] ;  /* 0x0000dc00ff187b82 */ /* 0x000f220000000800 */
[----:B------:R-:W-:Y:S01]  /*4910*/  UMOV UR7, 0x400 ;  /* 0x0000040000077882 */ /* 0x000fe20000000000 */
[----:B------:R-:W-:-:S02]  /*4920*/  UPLOP3.LUT UP1, UPT, UPT, UPT, UPT, 0x40, 0x4 ;  /* 0x000000000004789c */ /* 0x000fc40003f2e870 */
[----:B------:R-:W-:-:S04]  /*4930*/  ULEA UR7, UR37, UR7, 0x18 ;  /* 0x0000000725077291 */ /* 0x000fc8000f8ec0ff */
[----:B------:R-:W4:Y:S01]  /*4940*/  LDC R3, c[0x0][0xb0c] ;  /* 0x0002c300ff037b82 */ /* 0x000f220000000800 */
[----:B------:R-:W-:Y:S02]  /*4950*/  UIADD3 UR13, UPT, UPT, UR7, 0x118, URZ ;  /* 0x00000118070d7890 */ /* 0x000fe4000fffe0ff */
[----:B--2---:R-:W-:Y:S02]  /*4960*/  UISETP.NE.U32.AND UP3, UPT, UR8, URZ, UPT ;  /* 0x000000ff0800728c */ /* 0x004fe4000bf65070 */
[----:B------:R-:W-:Y:S02]  /*4970*/  UIADD3 UR41, UPT, UPT, UR7, 0x100, URZ ;  /* 0x0000010007297890 */ /* 0x000fe4000fffe0ff */
[----:B---3--:R-:W-:Y:S01]  /*4980*/  UISETP.NE.U32.AND UP4, UPT, UR4, URZ, UPT ;  /* 0x000000ff0400728c */ /* 0x008fe2000bf85070 */
[----:B------:R-:W2:Y:S01]  /*4990*/  LDC R18, c[0x0][0xb20] ;  /* 0x0002c800ff127b82 */ /* 0x000ea20000000800 */
[----:B-1----:R-:W-:Y:S01]  /*49a0*/  ISETP.NE.AND P1, PT, R0, 0x1, PT ;  /* 0x000000010000780c */ /* 0x002fe20003f25270 */
[----:B------:R-:W-:-:S02]  /*49b0*/  UISETP.NE.AND.EX UP3, UPT, UR9, URZ, UPT, UP3 ;  /* 0x000000ff0900728c */ /* 0x000fc4000bf65330 */
[----:B------:R-:W-:Y:S02]  /*49c0*/  UIADD3 UR33, UPT, UPT, UR7, 0x108, URZ ;  /* 0x0000010807217890 */ /* 0x000fe4000fffe0ff */
[----:B------:R-:W-:Y:S02]  /*49d0*/  UIADD3 UR25, UPT, UPT, UR7, 0x110, URZ ;  /* 0x0000011007197890 */ /* 0x000fe4000fffe0ff */
[----:B------:R-:W1:Y:S01]  /*49e0*/  LDC.64 R30, c[0x0][0x348] ;  /* 0x0000d200ff1e7b82 */ /* 0x000e620000000a00 */
[----:B------:R-:W-:Y:S02]  /*49f0*/  UPRMT UR13, UR37, 0x654, UR13 ;  /* 0x00000654250d7896 */ /* 0x000fe4000800000d */
[----:B------:R-:W-:-:S05]  /*4a00*/  UISETP.NE.AND.EX UP4, UPT, UR5, URZ, UPT, UP4 ;  /* 0x000000ff0500728c */ /* 0x000fca000bf85340 */
[----:B------:R-:W3:Y:S08]  /*4a10*/  LDC.64 R16, c[0x0][0xb10] ;  /* 0x0002c400ff107b82 */ /* 0x000ef00000000a00 */
[----:B------:R-:W1:Y:S08]  /*4a20*/  LDC.64 R6, c[0x0][0xb18] ;  /* 0x0002c600ff067b82 */ /* 0x000e700000000a00 */
[----:B------:R-:W1:Y:S08]  /*4a30*/  LDC.64 R4, c[0x0][0xb28] ;  /* 0x0002ca00ff047b82 */ /* 0x000e700000000a00 */
[----:B--2-4-:R-:W1:Y:S02]  /*4a40*/  LDC R19, c[0x0][0x374] ;  /* 0x0000dd00ff137b82 */ /* 0x014e640000000800 */
.L_x_109:
[C---:B------:R-:W-:Y:S02]  /*4a50*/  LEA R0, R28.reuse, UR7, 0x3 ;  /* 0x000000071c007c11 */ /* 0x040fe4000f8e18ff */
[----:B------:R-:W-:Y:S02]  /*4a60*/  SHF.L.U32 R2, R27, 0x1f, RZ ;  /* 0x0000001f1b027819 */ /* 0x000fe400000006ff */
[----:B------:R-:W-:Y:S02]  /*4a70*/  LEA R20, R28, UR7, 0x4 ;  /* 0x000000071c147c11 */ /* 0x000fe4000f8e20ff */
[----:B--2---:R-:W2:Y:S02]  /*4a80*/  SYNCS.PHASECHK.TRANS64.TRYWAIT P0, [R0+URZ+0x150], R2 ;  /* 0x00015002000075a7 */ /* 0x004ea400080011ff */
[----:B--2---:R-:W-:Y:S05]  /*4a90*/  @!P0 BRA `(.L_x_99) ;  /* 0x0000006000c88947 */ /* 0x004fea0003800000 */
.L_x_211:
[----:B------:R-:W-:Y:S01]  /*4aa0*/  ISETP.GE.AND P0, PT, R40, 0x1, PT ;  /* 0x000000012800780c */ /* 0x000fe20003f06270 */
[----:B------:R-:W4:Y:S01]  /*4ab0*/  LDS.128 R20, [R20+0x1e0] ;  /* 0x0001e00014147984 */ /* 0x000f220000000c00 */
[----:B--2---:R-:W-:Y:S01]  /*4ac0*/  VIADD R0, R0, 0x160 ;  /* 0x0000016000007836 */ /* 0x004fe20000000000 */
[----:B------:R-:W-:Y:S01]  /*4ad0*/  @!PT LDS RZ, [RZ] ;  /* 0x00000000fffff984 */ /* 0x000fe20000000800 */
[----:B------:R-:W-:Y:S01]  /*4ae0*/  @!PT LDS RZ, [RZ] ;  /* 0x00000000fffff984 */ /* 0x000fe20000000800 */
[----:B------:R-:W-:Y:S01]  /*4af0*/  @!PT LDS RZ, [RZ] ;  /* 0x00000000fffff984 */ /* 0x000fe20000000800 */
[----:B------:R-:W-:Y:S01]  /*4b00*/  @!PT LDS RZ, [RZ] ;  /* 0x00000000fffff984 */ /* 0x000fe20000000800 */
[----:B------:R2:W-:Y:S06]  /*4b10*/  MEMBAR.ALL.CTA ;  /* 0x0000000000007992 */ /* 0x0005ec0000008000 */
[----:B--2---:R-:W2:Y:S01]  /*4b20*/  FENCE.VIEW.ASYNC.S ;  /* 0x00000000000073c6 */ /* 0x004ea20000000000 */
[----:B------:R-:W-:Y:S04]  /*4b30*/  PRMT R0, RZ, 0x654, R0 ;  /* 0x00000654ff007816 */ /* 0x000fe80000000000 */
[----:B--2---:R2:W-:Y:S01]  /*4b40*/  SYNCS.ARRIVE.TRANS64.RED.A1T0 RZ, [R0+URZ], RZ ;  /* 0x000000ff00ff79a7 */ /* 0x0045e200081004ff */
[----:B----4-:R-:W-:Y:S11]  /*4b50*/  LOP3.LUT P3, RZ, R22, 0x1, RZ, 0xc0, !PT ;  /* 0x0000000116ff7812 */ /* 0x010ff6000786c0ff */
[----:B------:R-:W-:Y:S02]  /*4b60*/  @!UPT UIADD3 URZ, UPT, UPT, URZ, URZ, URZ ;  /* 0x000000fffffff290 */ /* 0x000fe4000fffe0ff */
[----:B------:R-:W-:Y:S02]  /*4b70*/  @P3 MOV R11, R20 ;  /* 0x00000014000b3202 */ /* 0x000fe40000000f00 */
[----:B------:R-:W-:Y:S01]  /*4b80*/  @P3 LOP3.LUT R10, R21, 0xffff, RZ, 0xc0, !PT ;  /* 0x0000ffff150a3812 */ /* 0x000fe200078ec0ff */
[----:B--2---:R-:W-:Y:S06]  /*4b90*/  @!P0 BRA `(.L_x_100) ;  /* 0x0000000000a48947 */ /* 0x004fec0003800000 */
[-C--:B-1----:R-:W-:Y:S01]  /*4ba0*/  IMAD.HI.U32 R0, R19, R7.reuse, RZ ;  /* 0x0000000713007227 */ /* 0x082fe200078e00ff */
[----:B------:R-:W-:Y:S02]  /*4bb0*/  ISETP.NE.AND P0, PT, R6, 0x1, PT ;  /* 0x000000010600780c */ /* 0x000fe40003f05270 */
[----:B------:R-:W-:Y:S01]  /*4bc0*/  ISETP.NE.AND P2, PT, R40, 0x1, PT ;  /* 0x000000012800780c */ /* 0x000fe20003f45270 */
[----:B---3--:R-:W-:Y:S01]  /*4bd0*/  IMAD.HI.U32 R9, R24, R16, RZ ;  /* 0x0000001018097227 */ /* 0x008fe200078e00ff */
[----:B------:R-:W-:Y:S02]  /*4be0*/  SHF.R.U32.HI R0, RZ, R18, R0 ;  /* 0x00000012ff007219 */ /* 0x000fe40000011600 */
[----:B------:R-:W-:Y:S01]  /*4bf0*/  ISETP.NE.AND P4, PT, R3, 0x1, PT ;  /* 0x000000010300780c */ /* 0x000fe20003f85270 */
[----:B------:R-:W-:Y:S01]  /*4c00*/  IMAD.HI.U32 R13, R10, R7, RZ ;  /* 0x000000070a0d7227 */ /* 0x000fe200078e00ff */
[----:B------:R-:W-:Y:S02]  /*4c10*/  SHF.R.U32.HI R9, RZ, R17, R9 ;  /* 0x00000011ff097219 */ /* 0x000fe40000011609 */
[----:B------:R-:W-:Y:S01]  /*4c20*/  SEL R0, R19, R0, !P0 ;  /* 0x0000000013007207 */ /* 0x000fe20004000000 */
[----:B------:R-:W-:Y:S01]  /*4c30*/  IMAD.HI.U32 R12, R11, R16, RZ ;  /* 0x000000100b0c7227 */ /* 0x000fe200078e00ff */
[----:B------:R-:W-:Y:S03]  /*4c40*/  SEL R9, R24, R9, !P4 ;  /* 0x0000000918097207 */ /* 0x000fe60006000000 */
[-C--:B------:R-:W-:Y:S01]  /*4c50*/  IMAD.HI.U32 R8, R0, R4.reuse, RZ ;  /* 0x0000000400087227 */ /* 0x080fe200078e00ff */
[----:B------:R-:W-:Y:S03]  /*4c60*/  SHF.R.U32.HI R12, RZ, R17, R12 ;  /* 0x00000011ff0c7219 */ /* 0x000fe6000001160c */
[----:B------:R-:W-:Y:S01]  /*4c70*/  IMAD.HI.U32 R2, R9, R4, RZ ;  /* 0x0000000409027227 */ /* 0x000fe200078e00ff */
[-C--:B------:R-:W-:Y:S02]  /*4c80*/  @P2 SHF.R.U32.HI R0, RZ, R5.reuse, R8 ;  /* 0x00000005ff002219 */ /* 0x080fe40000011608 */
[----:B------:R-:W-:Y:S02]  /*4c90*/  SHF.R.U32.HI R8, RZ, R18, R13 ;  /* 0x00000012ff087219 */ /* 0x000fe4000001160d */
[----:B------:R-:W-:Y:S01]  /*4ca0*/  @P2 SHF.R.U32.HI R9, RZ, R5, R2 ;  /* 0x00000005ff092219 */ /* 0x000fe20000011602 */
[----:B------:R-:W-:Y:S01]  /*4cb0*/  IMAD R0, R40, R0, RZ ;  /* 0x0000000028007224 */ /* 0x000fe200078e02ff */
[----:B------:R-:W-:Y:S02]  /*4cc0*/  SEL R8, R10, R8, !P0 ;  /* 0x000000080a087207 */ /* 0x000fe40004000000 */
[----:B------:R-:W-:Y:S01]  /*4cd0*/  SEL R2, R11, R12, !P4 ;  /* 0x0000000c0b027207 */ /* 0x000fe20006000000 */
[----:B------:R-:W-:Y:S01]  /*4ce0*/  IMAD R12, R40, R9, RZ ;  /* 0x00000009280c7224 */ /* 0x000fe200078e02ff */
[C---:B------:R-:W-:Y:S01]  /*4cf0*/  ISETP.GE.AND P0, PT, R8.reuse, R0, PT ;  /* 0x000000000800720c */ /* 0x040fe20003f06270 */
[----:B------:R-:W-:Y:S03]  /*4d00*/  IMAD.HI.U32 R0, R8, R4, RZ ;  /* 0x0000000408007227 */ /* 0x000fe600078e00ff */
[----:B------:R-:W-:Y:S02]  /*4d10*/  ISETP.GE.OR P0, PT, R2, R12, P0 ;  /* 0x0000000c0200720c */ /* 0x000fe40000706670 */
[-C--:B------:R-:W-:Y:S04]  /*4d20*/  SHF.R.U32.HI R0, RZ, R5.reuse, R0 ;  /* 0x00000005ff007219 */ /* 0x080fe80000011600 */
[----:B------:R-:W-:Y:S05]  /*4d30*/  SEL R13, R8, R0, !P2 ;  /* 0x00000000080d7207 */ /* 0x000fea0005000000 */
[----:B------:R-:W-:Y:S02]  /*4d40*/  IMAD.MOV R12, RZ, RZ, -R13 ;  /* 0x000000ffff0c7224 */ /* 0x000fe400078e0a0d */
[----:B------:R-:W-:Y:S04]  /*4d50*/  @!P0 IMAD.HI.U32 R0, R2, R4, RZ ;  /* 0x0000000402008227 */ /* 0x000fe800078e00ff */
[----:B------:R-:W-:Y:S01]  /*4d60*/  IMAD R12, R40, R12, R8 ;  /* 0x0000000c280c7224 */ /* 0x000fe200078e0208 */
[----:B------:R-:W-:Y:S04]  /*4d70*/  @!P0 SHF.R.U32.HI R0, RZ, R5, R0 ;  /* 0x00000005ff008219 */ /* 0x000fe80000011600 */
[----:B------:R-:W-:Y:S04]  /*4d80*/  @!P0 SEL R0, R2, R0, !P2 ;  /* 0x0000000002008207 */ /* 0x000fe80005000000 */
[----:B------:R-:W-:Y:S01]  /*4d90*/  @!P0 IADD3 R13, PT, PT, R13, -R0, RZ ;  /* 0x800000000d0d8210 */ /* 0x000fe20007ffe0ff */
[----:B------:R-:W-:Y:S01]  /*4da0*/  @!P0 IMAD R0, R9, R12, R0 ;  /* 0x0000000c09008224 */ /* 0x000fe200078e0200 */
[----:B------:R-:W-:Y:S01]  /*4db0*/  IADD3 R9, PT, PT, -R8, RZ, RZ ;  /* 0x000000ff08097210 */ /* 0x000fe20007ffe1ff */
[--C-:B------:R-:W-:Y:S02]  /*4dc0*/  IMAD.MOV R12, RZ, RZ, -R2.reuse ;  /* 0x000000ffff0c7224 */ /* 0x100fe400078e0a02 */
[----:B------:R-:W-:Y:S02]  /*4dd0*/  @!P0 IMAD R8, R13, R40, R2 ;  /* 0x000000280d088224 */ /* 0x000fe400078e0202 */
[----:B------:R-:W-:Y:S02]  /*4de0*/  @!P0 IMAD.MOV.U32 R2, RZ, RZ, R0 ;  /* 0x000000ffff028224 */ /* 0x000fe400078e0000 */
[----:B------:R-:W-:Y:S02]  /*4df0*/  IMAD R11, R3, R12, R11 ;  /* 0x0000000c030b7224 */ /* 0x000fe400078e020b */
[----:B------:R-:W-:Y:S02]  /*4e00*/  IMAD R10, R6, R9, R10 ;  /* 0x00000009060a7224 */ /* 0x000fe400078e020a */
[----:B------:R-:W-:Y:S02]  /*4e10*/  IMAD R11, R2, R3, R11 ;  /* 0x00000003020b7224 */ /* 0x000fe400078e020b */
[----:B------:R-:W-:Y:S02]  /*4e20*/  IMAD R10, R8, R6, R10 ;  /* 0x00000006080a7224 */ /* 0x000fe400078e020a */
.L_x_100:
[----:B------:R-:W-:Y:S05]  /*4e30*/  BRA.U UP1, `(.L_x_101) ;  /* 0x0000000101107547 */ /* 0x000fea000b800000 */
[----:B------:R-:W-:Y:S04]  /*4e40*/  MOV R2, UR6 ;  /* 0x0000000600027c02 */ /* 0x000fe80008000f00 */
[----:B------:R-:W-:Y:S04]  /*4e50*/  SHF.L.U32 R2, R2, 0x1f, RZ ;  /* 0x0000001f02027819 */ /* 0x000fe800000006ff */
[----:B------:R-:W2:Y:S02]  /*4e60*/  SYNCS.PHASECHK.TRANS64.TRYWAIT P0, [UR7+0x148], R2 ;  /* 0x00014802ff0075a7 */ /* 0x000ea40008001107 */
[----:B--2---:R-:W-:Y:S05]  /*4e70*/  @!P0 BRA `(.L_x_102) ;  /* 0x0000005c00e48947 */ /* 0x004fea0003800000 */
.L_x_101:
[----:B------:R-:W-:Y:S02]  /*4e80*/  R2UR UR42, R15 ;  /* 0x000000000f2a72ca */ /* 0x000fe400000e0000 */
[----:B------:R-:W-:Y:S02]  /*4e90*/  R2UR UR43, R14 ;  /* 0x000000000e2b72ca */ /* 0x000fe400000e0000 */
[----:B------:R-:W-:Y:S02]  /*4ea0*/  ISETP.NE.U32.AND P2, PT, RZ, UR4, PT ;  /* 0x00000004ff007c0c */ /* 0x000fe4000bf45070 */
[----:B------:R-:W-:Y:S02]  /*4eb0*/  SHF.L.U32 R14, R29, 0x1f, RZ ;  /* 0x0000001f1d0e7819 */ /* 0x000fe400000006ff */
[----:B------:R-:W-:Y:S05]  /*4ec0*/  ISETP.NE.AND.EX P2, PT, RZ, UR5, PT, P2 ;  /* 0x00000005ff007c0c */ /* 0x000fea000bf45320 */
[----:B------:R-:W-:Y:S02]  /*4ed0*/  USHF.L.U32 UR42, UR42, 0x8, URZ ;  /* 0x000000082a2a7899 */ /* 0x000fe400080006ff */
[----:B------:R-:W-:Y:S01]  /*4ee0*/  USHF.L.U32 UR43, UR43, 0x6, URZ ;  /* 0x000000062b2b7899 */ /* 0x000fe200080006ff */
[----:B------:R-:W-:Y:S11]  /*4ef0*/  BRA.U !UP4, `(.L_x_103) ;  /* 0x000000010c347547 */ /* 0x000ff6000b800000 */
[----:B------:R-:W-:Y:S01]  /*4f00*/  UPLOP3.LUT UP0, UPT, UPT, UPT, UP3, 0x80, 0x8 ;  /* 0x000000000008789c */ /* 0x000fe20003f0f030 */
[----:B--2---:R-:W-:Y:S02]  /*4f10*/  HFMA2 R0, -RZ, RZ, 0, 5.9604644775390625e-08 ;  /* 0x00000001ff007431 */ /* 0x004fe400000001ff */
[----:B------:R-:W-:Y:S03]  /*4f20*/  IMAD.MOV.U32 R100, RZ, RZ, 0x1 ;  /* 0x00000001ff647424 */ /* 0x000fe600078e00ff */
[----:B------:R-:W-:Y:S05]  /*4f30*/  PLOP3.LUT P0, PT, PT, PT, UP0, 0x80, 0x8 ;  /* 0x000000000008781c */ /* 0x000fea0003f0f008 */
[----:B------:R-:W2:Y:S01]  /*4f40*/  @UP0 LDCU.64 UR10, c[0x0][0x888] ;  /* 0x00011100ff0a07ac */ /* 0x000ea20008000a00 */
[----:B------:R-:W-:Y:S07]  /*4f50*/  @UP0 UIMAD UR8, UR36, UR4, URZ ;  /* 0x00000004240802a4 */ /* 0x000fee000f8e02ff */
[----:B------:R-:W-:Y:S01]  /*4f60*/  @!P0 PRMT R100, R0, 0x7610, R100 ;  /* 0x0000761000648816 */ /* 0x000fe20000000064 */
[----:B--2---:R-:W-:Y:S03]  /*4f70*/  @UP0 UIMAD.WIDE UR10, UR8, 0x4, UR10 ;  /* 0x00000004080a08a5 */ /* 0x004fe6000f8e020a */
[----:B------:R-:W2:Y:S03]  /*4f80*/  @!UP0 LDCU UR8, c[0x0][0x880] ;  /* 0x00011000ff0887ac */ /* 0x000ea60008000800 */
[----:B------:R-:W-:Y:S01]  /*4f90*/  IMAD.U32 R8, RZ, RZ, UR10 ;  /* 0x0000000aff087e24 */ /* 0x000fe2000f8e00ff */
[----:B------:R-:W-:Y:S05]  /*4fa0*/  MOV R9, UR11 ;  /* 0x0000000b00097c02 */ /* 0x000fea0008000f00 */
[----:B-----5:R4:W5:Y:S02]  /*4fb0*/  @P0 LDG.E R49, desc[UR46][R8.64] ;  /* 0x0000002e08310981 */ /* 0x020964000c1e1900 */
[----:B--2-4-:R-:W-:Y:S07]  /*4fc0*/  @!P0 IMAD.U32 R49, RZ, RZ, UR8 ;  /* 0x00000008ff318e24 */ /* 0x014fee000f8e00ff */
.L_x_103:
[----:B-----5:R-:W-:Y:S01]  /*4fd0*/  @!P2 FSETP.EQ.AND P0, PT, R49, RZ, PT ;  /* 0x000000ff3100a20b */ /* 0x020fe20003f02000 */
[----:B------:R-:W-:Y:S01]  /*4fe0*/  @!UPT UIADD3 URZ, UPT, UPT, URZ, URZ, URZ ;  /* 0x000000fffffff290 */ /* 0x000fe2000fffe0ff */
[----:B------:R-:W-:Y:S11]  /*4ff0*/  @!P2 BRA `(.L_x_104) ;  /* 0x000000000014a947 */ /* 0x000ff60003800000 */
[----:B------:R-:W-:Y:S02]  /*5000*/  LOP3.LUT P2, RZ, R100, 0xff, RZ, 0xc0, !PT ;  /* 0x000000ff64ff7812 */ /* 0x000fe4000784c0ff */
[----:B------:R-:W-:Y:S04]  /*5010*/  PLOP3.LUT P0, PT, PT, PT, UP0, 0x80, 0x8 ;  /* 0x000000000008781c */ /* 0x000fe80003f0f008 */
[----:B------:R-:W-:Y:S07]  /*5020*/  PLOP3.LUT P0, PT, P0, PT, PT, 0x8, 0x80 ;  /* 0x000000000080781c */ /* 0x000fee000070e170 */
[----:B------:R-:W-:Y:S11]  /*5030*/  @P2 FSETP.EQ.AND P0, PT, R49, RZ, PT ;  /* 0x000000ff3100220b */ /* 0x000ff60003f02000 */
[----:B------:R-:W-:Y:S02]  /*5040*/  @!UPT UIADD3 URZ, UPT, UPT, URZ, URZ, URZ ;  /* 0x000000fffffff290 */ /* 0x000fe4000fffe0ff */
.L_x_104:
[----:B------:R-:W4:Y:S01]  /*5050*/  SYNCS.PHASECHK.TRANS64.TRYWAIT P2, [UR7+0x120], R14 ;  /* 0x0001200eff0075a7 */ /* 0x000f220008041107 */
[----:B------:R-:W-:Y:S04]  /*5060*/  ELECT P4, URZ, PT ;  /* 0x0000000000ff782f */ /* 0x000fe80003880000 */
[----:B------:R-:W-:Y:S11]  /*5070*/  PLOP3.LUT P4, PT, P0, P4, PT, 0xf2, 0x2f ;  /* 0x00000000002f781c */ /* 0x000ff60000789e72 */
[----:B------:R-:W-:Y:S02]  /*5080*/  @!UPT UIADD3 URZ, UPT, UPT, URZ, URZ, URZ ;  /* 0x000000fffffff290 */ /* 0x000fe4000fffe0ff */
[----:B-1----:R-:W-:Y:S05]  /*5090*/  @!P4 IADD3 R8, P0, PT, R30, 0x580, RZ ;  /* 0x000005801e08c810 */ /* 0x002fea0007f1e0ff */
[----:B--2---:R-:W-:Y:S01]  /*50a0*/  @!P4 IMAD.X R2, RZ, RZ, R31, P0 ;  /* 0x000000ffff02c224 */ /* 0x004fe200000e061f */
[----:B----4-:R-:W-:Y:S07]  /*50b0*/  @!P2 BRA `(.L_x_105) ;  /* 0x0000005c006ca947 */ /* 0x010fee0003800000 */
.L_x_214:
[----:B------:R-:W-:Y:S01]  /*50c0*/  @!P4 R2UR UR9, R8 ;  /* 0x000000000809c2ca */ /* 0x000fe200000e0000 */
[----:B------:R-:W-:Y:S01]  /*50d0*/  VOTEU.ALL UP1, P4 ;  /* 0x0000000000ff7886 */ /* 0x000fe20002020000 */
[----:B------:R-:W-:Y:S01]  /*50e0*/  @!P4 R2UR UR8, R2 ;  /* 0x000000000208c2ca */ /* 0x000fe200000e0000 */
[----:B------:R-:W-:Y:S01]  /*50f0*/  VOTEU.ALL UP2, P4 ;  /* 0x0000000000ff7886 */ /* 0x000fe20002040000 */
[----:B------:R-:W-:Y:S01]  /*5100*/  UMOV UR16, 0x0 ;  /* 0x0000000000107882 */ /* 0x000fe20000000000 */
[----:B------:R-:W-:Y:S01]  /*5110*/  UMOV UR17, 0x10000000 ;  /* 0x1000000000117882 */ /* 0x000fe20000000000 */
[----:B------:R-:W-:Y:S01]  /*5120*/  @!UP1 UIADD3 UR40, UPT, UPT, UR7, 0x300, URZ ;  /* 0x0000030007289890 */ /* 0x000fe2000fffe0ff */
[----:B-1----:R-:W-:Y:S01]  /*5130*/  @!P4 IMAD.MOV.U32 R0, RZ, RZ, 0x1000 ;  /* 0x00001000ff00c424 */ /* 0x002fe200078e00ff */
[----:B------:R-:W-:Y:S01]  /*5140*/  UMOV UR44, UR36 ;  /* 0x00000024002c7c82 */ /* 0x000fe20008000000 */
[----:B------:R-:W-:Y:S01]  /*5150*/  @!UP1 UIADD3 UR10, UPT, UPT, UR42, 0x80, URZ ;  /* 0x000000802a0a9890 */ /* 0x000fe2000fffe0ff */
[----:B------:R-:W-:Y:S01]  /*5160*/  UMOV UR11, UR43 ;  /* 0x0000002b000b7c82 */ /* 0x000fe20008000000 */
[----:B------:R-:W-:Y:S02]  /*5170*/  UMOV UR12, UR36 ;  /* 0x00000024000c7c82 */ /* 0x000fe40008000000 */
[----:B------:R-:W-:Y:S01]  /*5180*/  IMAD.U32 R8, RZ, RZ, UR9 ;  /* 0x00000009ff087e24 */ /* 0x000fe2000f8e00ff */
[----:B------:R-:W-:Y:S01]  /*5190*/  UMOV UR9, UR41 ;  /* 0x0000002900097c82 */ /* 0x000fe20008000000 */
[----:B------:R-:W-:Y:S01]  /*51a0*/  IMAD.U32 R9, RZ, RZ, UR8 ;  /* 0x00000008ff097e24 */ /* 0x000fe2000f8e00ff */
[----:B------:R-:W-:Y:S02]  /*51b0*/  @!UP1 UIADD3 UR8, UPT, UPT, UR7, 0xb00, URZ ;  /* 0x00000b0007089890 */ /* 0x000fe4000fffe0ff */
[----:B------:R-:W-:Y:S01]  /*51c0*/  @!P4 R2UR UR18, R8 ;  /* 0x000000000812c2ca */ /* 0x000fe200000e0000 */
[----:B------:R-:W-:Y:S01]  /*51d0*/  VOTEU.ALL UP1, P4 ;  /* 0x0000000000ff7886 */ /* 0x000fe20002020000 */
[----:B------:R-:W-:Y:S01]  /*51e0*/  @!P4 R2UR UR19, R9 ;  /* 0x000000000913c2ca */ /* 0x000fe200000e0000 */
[----:B------:R-:W-:Y:S01]  /*51f0*/  UPRMT UR14, UR37, 0x654, UR41 ;  /* 0x00000654250e7896 */ /* 0x000fe20008000029 */
[----:B------:R-:W-:Y:S05]  /*5200*/  @!P4 IADD3 R8, P0, PT, R30, 0x580, RZ ;  /* 0x000005801e08c810 */ /* 0x000fea0007f1e0ff */
[----:B------:R-:W-:Y:S06]  /*5210*/  @!P4 IMAD.X R2, RZ, RZ, R31, P0 ;  /* 0x000000ffff02c224 */ /* 0x000fec00000e061f */
[----:B------:R1:W-:Y:S01]  /*5220*/  @!UP2 UTMALDG.3D [UR40], [UR18], desc[UR16] ;  /* 0x000010281200a5b4 */ /* 0x0003e20008011000 */
[----:B------:R1:W-:Y:S01]  /*5230*/  @!UP1 UTMALDG.3D [UR8], [UR18], desc[UR16] ;  /* 0x00001008120095b4 */ /* 0x0003e20008011000 */
[----:B------:R1:W-:Y:S01]  /*5240*/  @!P4 SYNCS.ARRIVE.TRANS64.RED.A0TR RZ, [UR7+0x100], R0 ;  /* 0x00010000ffffc9a7 */ /* 0x0003e20008300407 */
[----:B------:R-:W-:Y:S01]  /*5250*/  SYNCS.ARRIVE.TRANS64.RED.A1T0 RZ, [UR14], RZ ;  /* 0x000000ffffff79a7 */ /* 0x000fe2000810040e */
[----:B------:R-:W2:Y:S02]  /*5260*/  SYNCS.PHASECHK.TRANS64.TRYWAIT P2, [UR7+0x128], R14 ;  /* 0x0001280eff0075a7 */ /* 0x000ea40008041107 */
[----:B-12---:R-:W-:Y:S05]  /*5270*/  @!P2 BRA `(.L_x_106) ;  /* 0x0000005c0014a947 */ /* 0x006fea0003800000 */
.L_x_216:
        /* <DEDUP_REMOVED lines=8> */
[----:B------:R-:W-:Y:S01]  /*5300*/  @!UP1 UIADD3 UR32, UPT, UPT, UR7, 0x1300, URZ ;  /* 0x0000130007209890 */ /* 0x000fe2000fffe0ff */
[----:B------:R-:W-:Y:S01]  /*5310*/  UMOV UR35, UR43 ;  /* 0x0000002b00237c82 */ /* 0x000fe20008000000 */
[----:B------:R-:W-:Y:S03]  /*5320*/  @!UP1 UIADD3 UR10, UPT, UPT, UR42, 0xa0, URZ ;  /* 0x000000a02a0a9890 */ /* 0x000fe6000fffe0ff */
[----:B------:R-:W-:Y:S01]  /*5330*/  IMAD.U32 R8, RZ, RZ, UR9 ;  /* 0x00000009ff087e24 */ /* 0x000fe2000f8e00ff */
[----:B------:R-:W-:Y:S01]  /*5340*/  UMOV UR9, UR33 ;  /* 0x0000002100097c82 */ /* 0x000fe20008000000 */
[----:B------:R-:W-:Y:S01]  /*5350*/  IMAD.U32 R9, RZ, RZ, UR8 ;  /* 0x00000008ff097e24 */ /* 0x000fe2000f8e00ff */
[----:B------:R-:W-:Y:S02]  /*5360*/  @!UP1 UIADD3 UR8, UPT, UPT, UR7, 0x1b00, URZ ;  /* 0x00001b0007089890 */ /* 0x000fe4000fffe0ff */
[----:B------:R-:W-:Y:S01]  /*5370*/  @!P4 R2UR UR18, R8 ;  /* 0x000000000812c2ca */ /* 0x000fe200000e0000 */
[----:B------:R-:W-:Y:S01]  /*5380*/  VOTEU.ALL UP1, P4 ;  /* 0x0000000000ff7886 */ /* 0x000fe20002020000 */
[----:B------:R-:W-:Y:S01]  /*5390*/  @!P4 R2UR UR19, R9 ;  /* 0x000000000913c2ca */ /* 0x000fe200000e0000 */
[----:B------:R-:W-:Y:S01]  /*53a0*/  UMOV UR11, UR43 ;  /* 0x0000002b000b7c82 */ /* 0x000fe20008000000 */
[----:B------:R-:W-:Y:S01]  /*53b0*/  UMOV UR12, UR36 ;  /* 0x00000024000c7c82 */ /* 0x000fe20008000000 */
[----:B------:R-:W-:Y:S01]  /*53c0*/  UPRMT UR14, UR37, 0x654, UR33 ;  /* 0x00000654250e7896 */ /* 0x000fe20008000021 */
[----:B------:R-:W-:Y:S05]  /*53d0*/  @!P4 IADD3 R8, P0, PT, R30, 0x580, RZ ;  /* 0x000005801e08c810 */ /* 0x000fea0007f1e0ff */
[----:B------:R-:W-:Y:S04]  /*53e0*/  @!P4 IMAD.X R2, RZ, RZ, R31, P0 ;  /* 0x000000ffff02c224 */ /* 0x000fe800000e061f */
[----:B------:R1:W-:Y:S01]  /*53f0*/  @!UP2 UTMALDG.3D [UR32], [UR18], desc[UR16] ;  /* 0x000010201200a5b4 */ /* 0x0003e20008011000 */
[----:B------:R1:W-:Y:S01]  /*5400*/  @!UP1 UTMALDG.3D [UR8], [UR18], desc[UR16] ;  /* 0x00001008120095b4 */ /* 0x0003e20008011000 */
[----:B------:R1:W-:Y:S01]  /*5410*/  @!P4 SYNCS.ARRIVE.TRANS64.RED.A0TR RZ, [UR7+0x108], R0 ;  /* 0x00010800ffffc9a7 */ /* 0x0003e20008300407 */
[----:B------:R-:W-:Y:S01]  /*5420*/  SYNCS.ARRIVE.TRANS64.RED.A1T0 RZ, [UR14], RZ ;  /* 0x000000ffffff79a7 */ /* 0x000fe2000810040e */
[----:B------:R-:W2:Y:S02]  /*5430*/  SYNCS.PHASECHK.TRANS64.TRYWAIT P2, [UR7+0x130], R14 ;  /* 0x0001300eff0075a7 */ /* 0x000ea40008041107 */
[----:B-12---:R-:W-:Y:S05]  /*5440*/  @!P2 BRA `(.L_x_107) ;  /* 0x0000005800b8a947 */ /* 0x006fea0003800000 */
.L_x_218:
[----:B------:R-:W2:Y:S01]  /*5450*/  LDC.64 R12, c[0x0][0xb18] ;  /* 0x0002c600ff0c7b82 */ /* 0x000ea20000000a00 */
[----:B------:R-:W-:Y:S01]  /*5460*/  @!P4 R2UR UR8, R2 ;  /* 0x000000000208c2ca */ /* 0x000fe200000e0000 */
[----:B------:R-:W-:Y:S01]  /*5470*/  VOTEU.ALL UP1, P4 ;  /* 0x0000000000ff7886 */ /* 0x000fe20002020000 */
[----:B------:R-:W-:Y:S01]  /*5480*/  @!P4 R2UR UR9, R8 ;  /* 0x000000000809c2ca */ /* 0x000fe200000e0000 */
[----:B------:R-:W-:Y:S01]  /*5490*/  VOTEU.ALL UP2, P4 ;  /* 0x0000000000ff7886 */ /* 0x000fe20002040000 */
[----:B------:R-:W-:Y:S03]  /*54a0*/  UMOV UR16, 0x0 ;  /* 0x0000000000107882 */ /* 0x000fe60000000000 */
[----:B------:R-:W4:Y:S01]  /*54b0*/  @!P1 LDC R2, c[0x0][0xb0c] ;  /* 0x0002c300ff029b82 */ /* 0x000f220000000800 */
[----:B------:R-:W-:Y:S01]  /*54c0*/  @!UP1 UIADD3 UR26, UPT, UPT, UR42, 0x40, URZ ;  /* 0x000000402a1a9890 */ /* 0x000fe2000fffe0ff */
[----:B-1----:R-:W-:Y:S01]  /*54d0*/  @!P4 IMAD.MOV.U32 R0, RZ, RZ, 0x1000 ;  /* 0x00001000ff00c424 */ /* 0x002fe200078e00ff */
[----:B------:R-:W-:Y:S01]  /*54e0*/  @!UP1 UIADD3 UR24, UPT, UPT, UR7, 0x2300, URZ ;  /* 0x0000230007189890 */ /* 0x000fe2000fffe0ff */
[----:B------:R-:W-:Y:S01]  /*54f0*/  @P3 SHF.R.U32.HI R26, RZ, 0x10, R21 ;  /* 0x00000010ff1a3819 */ /* 0x000fe20000011615 */
[----:B------:R-:W-:Y:S01]  /*5500*/  UMOV UR17, 0x10000000 ;  /* 0x1000000000117882 */ /* 0x000fe20000000000 */
[----:B------:R-:W-:Y:S01]  /*5510*/  UMOV UR27, UR43 ;  /* 0x0000002b001b7c82 */ /* 0x000fe20008000000 */
[----:B------:R-:W-:Y:S01]  /*5520*/  UMOV UR28, UR36 ;  /* 0x00000024001c7c82 */ /* 0x000fe20008000000 */
[----:B------:R-:W-:Y:S01]  /*5530*/  IMAD.U32 R9, RZ, RZ, UR8 ;  /* 0x00000008ff097e24 */ /* 0x000fe2000f8e00ff */
[----:B------:R-:W-:Y:S01]  /*5540*/  @!UP1 UIADD3 UR10, UPT, UPT, UR42, 0xc0, URZ ;  /* 0x000000c02a0a9890 */ /* 0x000fe2000fffe0ff */
[----:B------:R-:W-:Y:S01]  /*5550*/  IMAD.U32 R8, RZ, RZ, UR9 ;  /* 0x00000009ff087e24 */ /* 0x000fe2000f8e00ff */
[----:B------:R-:W-:Y:S01]  /*5560*/  @!UP1 UIADD3 UR8, UPT, UPT, UR7, 0x2b00, URZ ;  /* 0x00002b0007089890 */ /* 0x000fe2000fffe0ff */
[----:B------:R-:W-:Y:S01]  /*5570*/  VIADD R28, R28, 0x1 ;  /* 0x000000011c1c7836 */ /* 0x000fe20000000000 */
[----:B------:R-:W-:Y:S01]  /*5580*/  @!P4 R2UR UR19, R9 ;  /* 0x000000000913c2ca */ /* 0x000fe200000e0000 */
[----:B------:R-:W-:Y:S01]  /*5590*/  VOTEU.ALL UP1, P4 ;  /* 0x0000000000ff7886 */ /* 0x000fe20002020000 */
[----:B------:R-:W-:Y:S01]  /*55a0*/  @!P4 R2UR UR18, R8 ;  /* 0x000000000812c2ca */ /* 0x000fe200000e0000 */
[----:B------:R-:W-:Y:S01]  /*55b0*/  UMOV UR9, UR25 ;  /* 0x0000001900097c82 */ /* 0x000fe20008000000 */
[----:B------:R-:W1:Y:S01]  /*55c0*/  LDC.64 R8, c[0x0][0xb10] ;  /* 0x0002c400ff087b82 */ /* 0x000e620000000a00 */
[----:B------:R-:W-:Y:S01]  /*55d0*/  UMOV UR11, UR43 ;  /* 0x0000002b000b7c82 */ /* 0x000fe20008000000 */
[----:B------:R-:W-:Y:S01]  /*55e0*/  UMOV UR12, UR36 ;  /* 0x00000024000c7c82 */ /* 0x000fe20008000000 */
[----:B------:R-:W-:Y:S08]  /*55f0*/  UPRMT UR14, UR37, 0x654, UR25 ;  /* 0x00000654250e7896 */ /* 0x000ff00008000019 */
[----:B------:R1:W-:Y:S01]  /*5600*/  @!UP2 UTMALDG.3D [UR24], [UR18], desc[UR16] ;  /* 0x000010181200a5b4 */ /* 0x0003e20008011000 */
[----:B------:R1:W-:Y:S01]  /*5610*/  @!UP1 UTMALDG.3D [UR8], [UR18], desc[UR16] ;  /* 0x00001008120095b4 */ /* 0x0003e20008011000 */
[----:B------:R5:W-:Y:S01]  /*5620*/  @!P4 SYNCS.ARRIVE.TRANS64.RED.A0TR RZ, [UR7+0x110], R0 ;  /* 0x00011000ffffc9a7 */ /* 0x000be20008300407 */
[C---:B-1----:R-:W-:Y:S01]  /*5630*/  @!P1 IMAD.HI.U32 R8, R11.reuse, R8, RZ ;  /* 0x000000080b089227 */ /* 0x042fe200078e00ff */
[----:B--2---:R-:W-:Y:S02]  /*5640*/  @!P1 ISETP.NE.AND P0, PT, R12, 0x1, PT ;  /* 0x000000010c00980c */ /* 0x004fe40003f05270 */
[----:B----4-:R-:W-:Y:S01]  /*5650*/  @!P1 ISETP.NE.AND P2, PT, R2, 0x1, PT ;  /* 0x000000010200980c */ /* 0x010fe20003f45270 */
[C---:B------:R-:W-:Y:S01]  /*5660*/  @!P1 IMAD.HI.U32 R13, R10.reuse, R13, RZ ;  /* 0x0000000d0a0d9227 */ /* 0x040fe200078e00ff */
[----:B------:R-:W-:Y:S04]  /*5670*/  @!P1 SHF.R.U32.HI R8, RZ, R9, R8 ;  /* 0x00000009ff089219 */ /* 0x000fe80000011608 */
[----:B------:R-:W-:Y:S01]  /*5680*/  @!P1 SEL R8, R11, R8, !P2 ;  /* 0x000000080b089207 */ /* 0x000fe20005000000 */
[----:B------:R-:W-:Y:S01]  /*5690*/  SYNCS.ARRIVE.TRANS64.RED.A1T0 RZ, [UR14], RZ ;  /* 0x000000ffffff79a7 */ /* 0x000fe2000810040e */
[----:B------:R-:W1:Y:S01]  /*56a0*/  SYNCS.PHASECHK.TRANS64.TRYWAIT P5, [UR7+0x138], R14 ;  /* 0x0001380eff0075a7 */ /* 0x000e6200080a1107 */
[----:B-----5:R-:W2:Y:S02]  /*56b0*/  @!P1 LDC R0, c[0x0][0xb20] ;  /* 0x0002c800ff009b82 */ /* 0x020ea40000000800 */
[----:B--2---:R-:W-:Y:S04]  /*56c0*/  @!P1 SHF.R.U32.HI R0, RZ, R0, R13 ;  /* 0x00000000ff009219 */ /* 0x004fe8000001160d */
[----:B------:R-:W-:Y:S05]  /*56d0*/  @!P1 SEL R9, R10, R0, !P0 ;  /* 0x000000000a099207 */ /* 0x000fea0004000000 */
[----:B------:R-:W-:Y:S02]  /*56e0*/  @!P1 IMAD.IADD R0, R9, 0x1, -R8 ;  /* 0x0000000109009824 */ /* 0x000fe400078e0a08 */
[----:B------:R-:W-:Y:S02]  /*56f0*/  @!P1 IMAD.IADD R8, R8, 0x1, -R9 ;  /* 0x0000000108089824 */ /* 0x000fe400078e0a09 */
[----:B------:R-:W-:Y:S02]  /*5700*/  @!P1 IMAD R11, R0, R2, R11 ;  /* 0x00000002000b9224 */ /* 0x000fe400078e020b */
[----:B------:R-:W-:Y:S01]  /*5710*/  @!P1 IMAD R10, R8, R12, R10 ;  /* 0x0000000c080a9224 */ /* 0x000fe200078e020a */
[----:B-1----:R-:W-:Y:S06]  /*5720*/  @!P5 BRA `(.L_x_108) ;  /* 0x000000580018d947 */ /* 0x002fec0003800000 */
.L_x_220:
[----:B------:R-:W-:Y:S01]  /*5730*/  @!P4 IADD3 R2, P0, PT, R30, 0x580, RZ ;  /* 0x000005801e02c810 */ /* 0x000fe20007f1e0ff */
[----:B------:R-:W-:Y:S01]  /*5740*/  VOTEU.ALL UP1, P4 ;  /* 0x0000000000ff7886 */ /* 0x000fe20002020000 */
[----:B------:R-:W-:Y:S01]  /*5750*/  VOTEU.ALL UP2, P4 ;  /* 0x0000000000ff7886 */ /* 0x000fe20002040000 */
[----:B------:R-:W-:Y:S01]  /*5760*/  UMOV UR14, 0x0 ;  /* 0x00000000000e7882 */ /* 0x000fe20000000000 */
[----:B------:R-:W-:Y:S01]  /*5770*/  @!P4 R2UR UR9, R2 ;  /* 0x000000000209c2ca */ /* 0x000fe200000e0000 */
[----:B-1----:R-:W-:Y:S01]  /*5780*/  @!P4 IMAD.X R0, RZ, RZ, R31, P0 ;  /* 0x000000ffff00c224 */ /* 0x002fe200000e061f */
[----:B------:R-:W-:Y:S01]  /*5790*/  @!UP1 UIADD3 UR17, UPT, UPT, UR7, 0x118, URZ ;  /* 0x0000011807119890 */ /* 0x000fe2000fffe0ff */
[----:B------:R-:W-:Y:S01]  /*57a0*/  ISETP.NE.AND P0, PT, R28, 0x2, PT ;  /* 0x000000021c00780c */ /* 0x000fe20003f05270 */
[----:B------:R-:W-:Y:S01]  /*57b0*/  @!UP1 UIADD3 UR18, UPT, UPT, UR42, 0x60, URZ ;  /* 0x000000602a129890 */ /* 0x000fe2000fffe0ff */
[----:B------:R-:W-:Y:S01]  /*57c0*/  LOP3.LUT R29, R29, 0x1, RZ, 0x3c, !PT ;  /* 0x000000011d1d7812 */ /* 0x000fe200078e3cff */
[----:B------:R-:W-:Y:S01]  /*57d0*/  @!UP1 UIADD3 UR16, UPT, UPT, UR7, 0x3300, URZ ;  /* 0x0000330007109890 */ /* 0x000fe2000fffe0ff */
[----:B------:R-:W-:Y:S01]  /*57e0*/  @!P4 R2UR UR8, R0 ;  /* 0x000000000008c2ca */ /* 0x000fe200000e0000 */
[----:B------:R-:W-:Y:S01]  /*57f0*/  UMOV UR15, 0x10000000 ;  /* 0x10000000000f7882 */ /* 0x000fe20000000000 */
[----:B------:R-:W-:Y:S01]  /*5800*/  UMOV UR19, UR43 ;  /* 0x0000002b00137c82 */ /* 0x000fe20008000000 */
[----:B------:R-:W-:Y:S01]  /*5810*/  UMOV UR20, UR36 ;  /* 0x0000002400147c82 */ /* 0x000fe20008000000 */
[----:B------:R-:W-:Y:S01]  /*5820*/  @!UP1 UIADD3 UR10, UPT, UPT, UR42, 0xe0, URZ ;  /* 0x000000e02a0a9890 */ /* 0x000fe2000fffe0ff */
[----:B------:R-:W-:Y:S01]  /*5830*/  SEL R0, RZ, 0x1, P0 ;  /* 0x00000001ff007807 */ /* 0x000fe20000000000 */
[----:B------:R-:W-:Y:S01]  /*5840*/  IMAD.U32 R8, RZ, RZ, UR9 ;  /* 0x00000009ff087e24 */ /* 0x000fe2000f8e00ff */
[----:B------:R-:W-:Y:S01]  /*5850*/  UMOV UR11, UR43 ;  /* 0x0000002b000b7c82 */ /* 0x000fe20008000000 */
[----:B------:R-:W-:Y:S01]  /*5860*/  UMOV UR12, UR36 ;  /* 0x00000024000c7c82 */ /* 0x000fe20008000000 */
[----:B------:R-:W-:Y:S01]  /*5870*/  UMOV UR9, UR17 ;  /* 0x0000001100097c82 */ /* 0x000fe20008000000 */
[----:B------:R-:W-:Y:S01]  /*5880*/  @P3 R2UR UR36, R26 ;  /* 0x000000001a2432ca */ /* 0x000fe200000e0000 */
[----:B------:R-:W-:Y:S01]  /*5890*/  IMAD.IADD R15, R10, 0x1, R98 ;  /* 0x000000010a0f7824 */ /* 0x000fe200078e0262 */
[----:B------:R-:W-:Y:S01]  /*58a0*/  @!P4 R2UR UR22, R8 ;  /* 0x000000000816c2ca */ /* 0x000fe200000e0000 */
[----:B------:R-:W-:Y:S01]  /*58b0*/  IMAD.U32 R9, RZ, RZ, UR8 ;  /* 0x00000008ff097e24 */ /* 0x000fe2000f8e00ff */
[----:B------:R-:W-:Y:S01]  /*58c0*/  @!UP1 UIADD3 UR8, UPT, UPT, UR7, 0x3b00, URZ ;  /* 0x00003b0007089890 */ /* 0x000fe2000fffe0ff */
[----:B------:R-:W-:Y:S01]  /*58d0*/  LOP3.LUT R27, R27, R0, RZ, 0x3c, !PT ;  /* 0x000000001b1b7212 */ /* 0x000fe200078e3cff */
[----:B------:R-:W-:Y:S01]  /*58e0*/  VOTEU.ALL UP1, P4 ;  /* 0x0000000000ff7886 */ /* 0x000fe20002020000 */
[----:B------:R-:W-:Y:S01]  /*58f0*/  IMAD.IADD R14, R11, 0x1, R99 ;  /* 0x000000010b0e7824 */ /* 0x000fe200078e0263 */
[----:B------:R-:W-:Y:S02]  /*5900*/  @!P4 R2UR UR23, R9 ;  /* 0x000000000917c2ca */ /* 0x000fe400000e0000 */
[----:B------:R-:W-:Y:S11]  /*5910*/  SEL R28, R28, RZ, P0 ;  /* 0x000000ff1c1c7207 */ /* 0x000ff60000000000 */
[----:B------:R2:W-:Y:S01]  /*5920*/  @!UP2 UTMALDG.3D [UR16], [UR22], desc[UR14] ;  /* 0x00000e101600a5b4 */ /* 0x0005e20008011000 */
[----:B------:R2:W-:Y:S01]  /*5930*/  @!UP1 UTMALDG.3D [UR8], [UR22], desc[UR14] ;  /* 0x00000e08160095b4 */ /* 0x0005e20008011000 */
[----:B------:R2:W-:Y:S01]  /*5940*/  @!P4 SYNCS.ARRIVE.TRANS64.RED.A0TR RZ, [UR7+0x118], R25 ;  /* 0x00011819ffffc9a7 */ /* 0x0005e20008300407 */
[----:B------:R-:W-:Y:S01]  /*5950*/  UPLOP3.LUT UP1, UPT, UPT, UPT, UPT, 0x80, 0x8 ;  /* 0x000000000008789c */ /* 0x000fe20003f2f070 */
[----:B------:R-:W-:Y:S01]  /*5960*/  SYNCS.ARRIVE.TRANS64.RED.A1T0 RZ, [UR13], RZ ;  /* 0x000000ffffff79a7 */ /* 0x000fe2000810040d */
[----:B------:R-:W-:Y:S09]  /*5970*/  @P3 BRA `(.L_x_109) ;  /* 0xfffffff000343947 */ /* 0x000ff2000383ffff */
[----:B------:R-:W-:-:S04]  /*5980*/  SHF.L.U32 R2, R29, 0x1f, RZ ;  /* 0x0000001f1d027819 */ /* 0x000fc800000006ff */
[----:B------:R-:W1:Y:S02]  /*5990*/  SYNCS.PHASECHK.TRANS64.TRYWAIT P0, [UR7+0x120], R2 ;  /* 0x00012002ff0075a7 */ /* 0x000e640008001107 */
[----:B-1----:R-:W-:Y:S05]  /*59a0*/  @!P0 BRA `(.L_x_110) ;  /* 0x0000005400908947 */ /* 0x002fea0003800000 */
.L_x_222:
[----:B------:R-:W4:Y:S02]  /*59b0*/  SYNCS.PHASECHK.TRANS64.TRYWAIT P0, [UR7+0x128], R2 ;  /* 0x00012802ff0075a7 */ /* 0x000f240008001107 */
[----:B----4-:R-:W-:Y:S05]  /*59c0*/  @!P0 BRA `(.L_x_111) ;  /* 0x0000005400a08947 */ /* 0x010fea0003800000 */
.L_x_224:
[----:B------:R-:W4:Y:S02]  /*59d0*/  SYNCS.PHASECHK.TRANS64.TRYWAIT P0, [UR7+0x130], R2 ;  /* 0x00013002ff0075a7 */ /* 0x000f240008001107 */
[----:B----4-:R-:W-:Y:S05]  /*59e0*/  @!P0 BRA `(.L_x_112) ;  /* 0x0000005400b08947 */ /* 0x010fea0003800000 */
.L_x_226:
[----:B-1----:R-:W-:-:S07]  /*59f0*/  MOV R0, UR7 ;  /* 0x0000000700007c02 */ /* 0x002fce0008000f00 */
.L_x_113:
[----:B-1----:R-:W-:-:S04]  /*5a00*/  SHF.L.U32 R2, R29, 0x1f, RZ ;  /* 0x0000001f1d027819 */ /* 0x002fc800000006ff */
[----:B------:R1:W4:Y:S03]  /*5a10*/  SYNCS.PHASECHK.TRANS64.TRYWAIT P0, [R0+URZ+0x138], R2 ;  /* 0x00013802000075a7 */ /* 0x00032600080011ff */
[----:B----4-:R-:W-:Y:S05]  /*5a20*/  @!P0 NANOSLEEP.SYNCS 0x989680 ;  /* 0x009896800000895d */ /* 0x010fea0003900000 */
[----:B------:R-:W4:Y:S02]  /*5a30*/  @!P0 SYNCS.PHASECHK.TRANS64 P0, [R0+URZ+0x138], R2 ;  /* 0x00013802000085a7 */ /* 0x000f2400080010ff */
[----:B--2-4-:R-:W-:Y:S05]  /*5a40*/  @P0 EXIT ;  /* 0x000000000000094d */ /* 0x014fea0003800000 */
[----:B------:R-:W-:Y:S05]  /*5a50*/  BRA `(.L_x_113) ;  /* 0xfffffffc00e87947 */ /* 0x000fea000383ffff */
.L_x_98:
[----:B------:R-:W-:-:S06]  /*5a60*/  UISETP.GE.AND UP1, UPT, UR10, 0x4, UPT ;  /* 0x000000040a00788c */ /* 0x000fcc000bf26270 */
[----:B------:R-:W-:-:S13]  /*5a70*/  PLOP3.LUT P0, PT, PT, PT, UP1, 0x80, 0x8 ;  /* 0x000000000008781c */ /* 0x000fda0003f0f018 */
[----:B------:R-:W-:Y:S05]  /*5a80*/  @!P0 EXIT ;  /* 0x000000000000894d */ /* 0x000fea0003800000 */
[----:B------:R-:W-:Y:S01]  /*5a90*/  BAR.SYNC.DEFER_BLOCKING 0x6, 0xa0 ;  /* 0x0182800000007b1d */ /* 0x000fe20000010000 */
[C---:B------:R-:W-:Y:S01]  /*5aa0*/  IMAD.SHL.U32 R105, R113.reuse, 0x20, RZ ;  /* 0x0000002071697824 */ /* 0x040fe200078e00ff */
[----:B------:R-:W-:Y:S01]  /*5ab0*/  CS2R R110, SRZ ;  /* 0x00000000006e7805 */ /* 0x000fe2000001ff00 */
[C---:B------:R-:W-:Y:S01]  /*5ac0*/  IMAD.SHL.U32 R2, R113.reuse, 0x4, RZ ;  /* 0x0000000471027824 */ /* 0x040fe200078e00ff */
[----:B------:R-:W-:Y:S01]  /*5ad0*/  CS2R R108, SRZ ;  /* 0x00000000006c7805 */ /* 0x000fe2000001ff00 */
[----:B------:R-:W-:Y:S01]  /*5ae0*/  IMAD.U32 R46, R113, 0x10000, RZ ;  /* 0x00010000712e7824 */ /* 0x000fe200078e00ff */
[----:B------:R-:W-:Y:S02]  /*5af0*/  UMOV UR45, 0x400 ;  /* 0x00000400002d7882 */ /* 0x000fe40000000000 */
[----:B------:R-:W1:Y:S01]  /*5b00*/  LDC R103, c[0x0][0x370] ;  /* 0x0000dc00ff677b82 */ /* 0x000e620000000800 */
[----:B------:R-:W-:Y:S01]  /*5b10*/  ULEA UR45, UR37, UR45, 0x18 ;  /* 0x0000002d252d7291 */ /* 0x000fe2000f8ec0ff */
[C---:B------:R-:W-:Y:S01]  /*5b20*/  LOP3.LUT R3, R105.reuse, 0x80, RZ, 0xc0, !PT ;  /* 0x0000008069037812 */ /* 0x040fe200078ec0ff */
[C---:B------:R-:W-:Y:S01]  /*5b30*/  IMAD.SHL.U32 R4, R106.reuse, 0x400, RZ ;  /* 0x000004006a047824 */ /* 0x040fe200078e00ff */
[----:B------:R-:W-:Y:S01]  /*5b40*/  LOP3.LUT R104, R105, 0xb60, RZ, 0xc0, !PT ;  /* 0x00000b6069687812 */ /* 0x000fe200078ec0ff */
[----:B------:R-:W-:Y:S01]  /*5b50*/  UIADD3 UR4, UPT, UPT, UR45, 0x4300, URZ ;  /* 0x000043002d047890 */ /* 0x000fe2000fffe0ff */
[----:B------:R-:W-:Y:S01]  /*5b60*/  LOP3.LUT R2, R3, 0x10, R2, 0xf8, !PT ;  /* 0x0000001003027812 */ /* 0x000fe200078ef802 */
[----:B------:R-:W-:Y:S01]  /*5b70*/  IMAD.SHL.U32 R3, R106, 0x200000, RZ ;  /* 0x002000006a037824 */ /* 0x000fe200078e00ff */
[----:B------:R-:W2:Y:S01]  /*5b80*/  LDC R42, c[0x0][0xb0c] ;  /* 0x0002c300ff2a7b82 */ /* 0x000ea20000000800 */
[----:B------:R-:W-:Y:S01]  /*5b90*/  LOP3.LUT R104, R104, 0x400, R4, 0xf8, !PT ;  /* 0x0000040068687812 */ /* 0x000fe200078ef804 */
[----:B------:R-:W-:Y:S01]  /*5ba0*/  IMAD.MOV.U32 R45, RZ, RZ, RZ ;  /* 0x000000ffff2d7224 */ /* 0x000fe200078e00ff */
[----:B------:R-:W-:Y:S01]  /*5bb0*/  LOP3.LUT P0, RZ, R105, 0x80, RZ, 0xc0, !PT ;  /* 0x0000008069ff7812 */ /* 0x000fe2000780c0ff */
[----:B------:R-:W-:Y:S01]  /*5bc0*/  IMAD.MOV.U32 R116, RZ, RZ, RZ ;  /* 0x000000ffff747224 */ /* 0x000fe200078e00ff */
[----:B------:R-:W-:Y:S01]  /*5bd0*/  LOP3.LUT R3, R3, 0x200000, RZ, 0xc0, !PT ;  /* 0x0020000003037812 */ /* 0x000fe200078ec0ff */
[----:B------:R-:W-:Y:S01]  /*5be0*/  IMAD.U32 R112, RZ, RZ, UR4 ;  /* 0x00000004ff707e24 */ /* 0x000fe2000f8e00ff */
[----:B------:R-:W-:Y:S01]  /*5bf0*/  LOP3.LUT R104, R104, R2, RZ, 0xfc, !PT ;  /* 0x0000000268687212 */ /* 0x000fe200078efcff */
[----:B------:R-:W3:Y:S01]  /*5c00*/  LDC R101, c[0x0][0xb20] ;  /* 0x0002c800ff657b82 */ /* 0x000ee20000000800 */
[----:B------:R-:W4:Y:S01]  /*5c10*/  LDS R0, [UR45+0x200] ;  /* 0x0002002dff007984 */ /* 0x000f220008000800 */
[----:B------:R-:W-:Y:S01]  /*5c20*/  LOP3.LUT R46, R3, 0x400000, R46, 0xf8, !PT ;  /* 0x00400000032e7812 */ /* 0x000fe200078ef82e */
[----:B------:R-:W1:Y:S01]  /*5c30*/  LDCU.64 UR50, c[0x0][0x348] ;  /* 0x00006900ff3277ac */ /* 0x000e620008000a00 */
[----:B------:R-:W-:-:S02]  /*5c40*/  P2R R2, PR, RZ, 0x1 ;  /* 0x00000001ff027803 */ /* 0x000fc40000000000 */
[----:B------:R-:W-:Y:S01]  /*5c50*/  LOP3.LUT R113, R113, 0x60, RZ, 0xc0, !PT ;  /* 0x0000006071717812 */ /* 0x000fe200078ec0ff */
[----:B------:R-:W1:Y:S01]  /*5c60*/  LDCU.64 UR38, c[0x0][0x888] ;  /* 0x00011100ff2677ac */ /* 0x000e620008000a00 */
[----:B------:R-:W1:Y:S01]  /*5c70*/  LDC R41, c[0x0][0xb30] ;  /* 0x0002cc00ff297b82 */ /* 0x000e620000000800 */
[----:B------:R-:W-:-:S07]  /*5c80*/  UIADD3 UR44, UPT, UPT, UR45, 0x300, URZ ;  /* 0x000003002d2c7890 */ /* 0x000fce000fffe0ff */
[----:B------:R-:W1:Y:S08]  /*5c90*/  LDC.64 R96, c[0x0][0xb10] ;  /* 0x0002c400ff607b82 */ /* 0x000e700000000a00 */
[----:B------:R-:W1:Y:S08]  /*5ca0*/  LDC.64 R38, c[0x0][0xb18] ;  /* 0x0002c600ff267b82 */ /* 0x000e700000000a00 */
[----:B------:R-:W1:Y:S08]  /*5cb0*/  LDC.64 R92, c[0x0][0x888] ;  /* 0x00022200ff5c7b82 */ /* 0x000e700000000a00 */
[----:B------:R-:W1:Y:S01]  /*5cc0*/  LDC.64 R36, c[0x0][0xb28] ;  /* 0x0002ca00ff247b82 */ /* 0x000e620000000a00 */
[----:B----4-:R-:W-:-:S07]  /*5cd0*/  IMAD.IADD R46, R0, 0x1, R46 ;  /* 0x00000001002e7824 */ /* 0x010fce00078e022e */
[----:B------:R-:W4:Y:S08]  /*5ce0*/  LDC.64 R94, c[0x0][0x890] ;  /* 0x00022400ff5e7b82 */ /* 0x000f300000000a00 */
[----:B------:R-:W1:Y:S08]  /*5cf0*/  LDC.64 R90, c[0x0][0x8b0] ;  /* 0x00022c00ff5a7b82 */ /* 0x000e700000000a00 */
[----:B------:R-:W1:Y:S08]  /*5d00*/  LDC.64 R88, c[0x0][0x8a8] ;  /* 0x00022a00ff587b82 */ /* 0x000e700000000a00 */
[----:B--23--:R-:W1:Y:S02]  /*5d10*/  LDC R102, c[0x0][0x374] ;  /* 0x0000dd00ff667b82 */ /* 0x00ce640000000800 */
.L_x_156:
[----:B------:R-:W-:Y:S02]  /*5d20*/  LEA R0, R116, UR45, 0x3 ;  /* 0x0000002d74007c11 */ /* 0x000fe4000f8e18ff */
[----:B------:R-:W-:Y:S02]  /*5d30*/  SHF.L.U32 R2, R110, 0x1f, RZ ;  /* 0x0000001f6e027819 */ /* 0x000fe400000006ff */
[----:B------:R-:W-:Y:S02]  /*5d40*/  LEA R16, R116, UR45, 0x4 ;  /* 0x0000002d74107c11 */ /* 0x000fe4000f8e20ff */
[----:B------:R-:W2:Y:S02]  /*5d50*/  SYNCS.PHASECHK.TRANS64.TRYWAIT P0, [R0+URZ+0x150], R2 ;  /* 0x00015002000075a7 */ /* 0x000ea400080011ff */
[----:B-12---:R-:W-:Y:S05]  /*5d60*/  @!P0 BRA `(.L_x_114) ;  /* 0x0000005000e88947 */ /* 0x006fea0003800000 */
.L_x_227:
[----:B------:R-:W3:Y:S01]  /*5d70*/  LDC.64 R10, c[0x0][0xb10] ;  /* 0x0002c400ff0a7b82 */ /* 0x000ee20000000a00 */
[----:B------:R-:W4:Y:S01]  /*5d80*/  LDS.128 R16, [R16+0x1e0] ;  /* 0x0001e00010107984 */ /* 0x000f220000000c00 */
[----:B-1----:R-:W-:Y:S01]  /*5d90*/  ISETP.NE.AND P1, PT, R41, 0x1, PT ;  /* 0x000000012900780c */ /* 0x002fe20003f25270 */
[----:B--2---:R-:W-:Y:S01]  /*5da0*/  VIADD R0, R0, 0x160 ;  /* 0x0000016000007836 */ /* 0x004fe20000000000 */
[----:B------:R-:W-:Y:S04]  /*5db0*/  ISETP.GE.AND P0, PT, R40, 0x1, PT ;  /* 0x000000012800780c */ /* 0x000fe80003f06270 */
[----:B------:R-:W1:Y:S01]  /*5dc0*/  LDC.64 R8, c[0x0][0xb18] ;  /* 0x0002c600ff087b82 */ /* 0x000e620000000a00 */
[----:B------:R-:W-:Y:S01]  /*5dd0*/  PRMT R0, RZ, 0x654, R0 ;  /* 0x00000654ff007816 */ /* 0x000fe20000000000 */
[----:B------:R-:W-:Y:S01]  /*5de0*/  @!PT LDS RZ, [RZ] ;  /* 0x00000000fffff984 */ /* 0x000fe20000000800 */
[----:B------:R-:W-:Y:S01]  /*5df0*/  @!PT LDS RZ, [RZ] ;  /* 0x00000000fffff984 */ /* 0x000fe20000000800 */
[----:B------:R-:W-:Y:S01]  /*5e00*/  @!PT LDS RZ, [RZ] ;  /* 0x00000000fffff984 */ /* 0x000fe20000000800 */
[----:B------:R-:W-:Y:S01]  /*5e10*/  @!PT LDS RZ, [RZ] ;  /* 0x00000000fffff984 */ /* 0x000fe20000000800 */
[----:B------:R2:W-:Y:S06]  /*5e20*/  MEMBAR.ALL.CTA ;  /* 0x0000000000007992 */ /* 0x0005ec0000008000 */
[----:B--2---:R-:W2:Y:S01]  /*5e30*/  FENCE.VIEW.ASYNC.S ;  /* 0x00000000000073c6 */ /* 0x004ea20000000000 */
[----:B------:R-:W1:Y:S08]  /*5e40*/  @!P1 LDC R12, c[0x0][0xb20] ;  /* 0x0002c800ff0c9b82 */ /* 0x000e700000000800 */
[----:B------:R-:W1:Y:S01]  /*5e50*/  @!P1 LDC R7, c[0x0][0xb0c] ;  /* 0x0002c300ff079b82 */ /* 0x000e620000000800 */
[----:B--2---:R2:W-:Y:S01]  /*5e60*/  SYNCS.ARRIVE.TRANS64.RED.A1T0 RZ, [R0+URZ], RZ ;  /* 0x000000ff00ff79a7 */ /* 0x0045e200081004ff */
[----:B----4-:R-:W-:Y:S04]  /*5e70*/  LOP3.LUT P4, RZ, R18, 0x1, RZ, 0xc0, !PT ;  /* 0x0000000112ff7812 */ /* 0x010fe8000788c0ff */
[----:B------:R-:W-:Y:S09]  /*5e80*/  P2R R114, PR, RZ, 0x10 ;  /* 0x00000010ff727803 */ /* 0x000ff20000000000 */
[----:B------:R-:W-:Y:S02]  /*5e90*/  @P4 MOV R44, R16 ;  /* 0x00000010002c4202 */ /* 0x000fe40000000f00 */
[----:B------:R-:W-:Y:S01]  /*5ea0*/  @P4 LOP3.LUT R43, R17, 0xffff, RZ, 0xc0, !PT ;  /* 0x0000ffff112b4812 */ /* 0x000fe200078ec0ff */
[----:B--23--:R-:W-:Y:S06]  /*5eb0*/  @!P0 BRA `(.L_x_115) ;  /* 0x0000000000a48947 */ /* 0x00cfec0003800000 */
[----:B------:R-:W-:Y:S01]  /*5ec0*/  IMAD.HI.U32 R0, R102, R39, RZ ;  /* 0x0000002766007227 */ /* 0x000fe200078e00ff */
[----:B------:R-:W-:Y:S02]  /*5ed0*/  ISETP.NE.AND P0, PT, R38, 0x1, PT ;  /* 0x000000012600780c */ /* 0x000fe40003f05270 */
[----:B------:R-:W-:Y:S01]  /*5ee0*/  ISETP.NE.AND P2, PT, R40, 0x1, PT ;  /* 0x000000012800780c */ /* 0x000fe20003f45270 */
[----:B------:R-:W-:Y:S01]  /*5ef0*/  IMAD.HI.U32 R4, R103, R96, RZ ;  /* 0x0000006067047227 */ /* 0x000fe200078e00ff */
[----:B------:R-:W-:Y:S02]  /*5f00*/  SHF.R.U32.HI R0, RZ, R101, R0 ;  /* 0x00000065ff007219 */ /* 0x000fe40000011600 */
[----:B------:R-:W-:Y:S01]  /*5f10*/  ISETP.NE.AND P3, PT, R42, 0x1, PT ;  /* 0x000000012a00780c */ /* 0x000fe20003f65270 */
[----:B------:R-:W-:Y:S01]  /*5f20*/  IMAD.HI.U32 R6, R43, R39, RZ ;  /* 0x000000272b067227 */ /* 0x000fe200078e00ff */
[-C--:B------:R-:W-:Y:S02]  /*5f30*/  SHF.R.U32.HI R4, RZ, R97.reuse, R4 ;  /* 0x00000061ff047219 */ /* 0x080fe40000011604 */
[----:B------:R-:W-:Y:S01]  /*5f40*/  SEL R0, R102, R0, !P0 ;  /* 0x0000000066007207 */ /* 0x000fe20004000000 */
[----:B------:R-:W-:Y:S01]  /*5f50*/  IMAD.HI.U32 R5, R44, R96, RZ ;  /* 0x000000602c057227 */ /* 0x000fe200078e00ff */
[----:B------:R-:W-:Y:S03]  /*5f60*/  SEL R4, R103, R4, !P3 ;  /* 0x0000000467047207 */ /* 0x000fe60005800000 */
[-C--:B------:R-:W-:Y:S01]  /*5f70*/  IMAD.HI.U32 R3, R0, R36.reuse, RZ ;  /* 0x0000002400037227 */ /* 0x080fe200078e00ff */
[----:B------:R-:W-:Y:S03]  /*5f80*/  SHF.R.U32.HI R5, RZ, R97, R5 ;  /* 0x00000061ff057219 */ /* 0x000fe60000011605 */
[----:B------:R-:W-:Y:S01]  /*5f90*/  IMAD.HI.U32 R2, R4, R36, RZ ;  /* 0x0000002404027227 */ /* 0x000fe200078e00ff */
[----:B------:R-:W-:Y:S02]  /*5fa0*/  @P2 SHF.R.U32.HI R0, RZ, R37, R3 ;  /* 0x00000025ff002219 */ /* 0x000fe40000011603 */
[----:B------:R-:W-:Y:S02]  /*5fb0*/  SHF.R.U32.HI R3, RZ, R101, R6 ;  /* 0x00000065ff037219 */ /* 0x000fe40000011606 */
[----:B------:R-:W-:Y:S01]  /*5fc0*/  @P2 SHF.R.U32.HI R4, RZ, R37, R2 ;  /* 0x00000025ff042219 */ /* 0x000fe20000011602 */
[----:B------:R-:W-:Y:S01]  /*5fd0*/  IMAD R0, R40, R0, RZ ;  /* 0x0000000028007224 */ /* 0x000fe200078e02ff */
[----:B------:R-:W-:Y:S02]  /*5fe0*/  SEL R3, R43, R3, !P0 ;  /* 0x000000032b037207 */ /* 0x000fe40004000000 */
[----:B------:R-:W-:Y:S01]  /*5ff0*/  SEL R2, R44, R5, !P3 ;  /* 0x000000052c027207 */ /* 0x000fe20005800000 */
[----:B------:R-:W-:Y:S01]  /*6000*/  IMAD R5, R40, R4, RZ ;  /* 0x0000000428057224 */ /* 0x000fe200078e02ff */
[C---:B------:R-:W-:Y:S01]  /*6010*/  ISETP.GE.AND P0, PT, R3.reuse, R0, PT ;  /* 0x000000000300720c */ /* 0x040fe20003f06270 */
[C---:B------:R-:W-:Y:S03]  /*6020*/  IMAD.HI.U32 R0, R3.reuse, R36, RZ ;  /* 0x0000002403007227 */ /* 0x040fe600078e00ff */
[C---:B------:R-:W-:Y:S02]  /*6030*/  ISETP.GE.OR P0, PT, R2.reuse, R5, P0 ;  /* 0x000000050200720c */ /* 0x040fe40000706670 */
[----:B------:R-:W-:Y:S04]  /*6040*/  SHF.R.U32.HI R0, RZ, R37, R0 ;  /* 0x00000025ff007219 */ /* 0x000fe80000011600 */
[C---:B------:R-:W-:Y:S05]  /*6050*/  SEL R6, R3.reuse, R0, !P2 ;  /* 0x0000000003067207 */ /* 0x040fea0005000000 */
        /* <DEDUP_REMOVED lines=14> */
[----:B------:R-:W-:Y:S07]  /*6140*/  IMAD R43, R3, R38, R43 ;  /* 0x00000026032b7224 */ /* 0x000fee00078e022b */
.L_x_115:
[----:B-1----:R-:W-:Y:S01]  /*6150*/  @!P1 ISETP.NE.AND P0, PT, R8, 0x1, PT ;  /* 0x000000010800980c */ /* 0x002fe20003f05270 */
[----:B------:R-:W-:Y:S01]  /*6160*/  @!P1 IMAD.HI.U32 R0, R44, R10, RZ ;  /* 0x0000000a2c009227 */ /* 0x000fe200078e00ff */
[----:B------:R-:W-:Y:S01]  /*6170*/  @!P1 ISETP.NE.AND P2, PT, R7, 0x1, PT ;  /* 0x000000010700980c */ /* 0x000fe20003f45270 */
[----:B------:R-:W-:Y:S01]  /*6180*/  ULOP3.LUT UP0, URZ, UR44, 0x90, URZ, 0xc0, !UPT ;  /* 0x000000902cff7892 */ /* 0x000fe2000f80c0ff */
[----:B------:R-:W-:Y:S01]  /*6190*/  R2UR UR42, R14 ;  /* 0x000000000e2a72ca */ /* 0x000fe200000e0000 */
[----:B------:R-:W-:Y:S01]  /*61a0*/  @!P1 IMAD.HI.U32 R2, R43, R9, RZ ;  /* 0x000000092b029227 */ /* 0x000fe200078e00ff */
[----:B------:R-:W-:Y:S02]  /*61b0*/  @!P1 SHF.R.U32.HI R0, RZ, R11, R0 ;  /* 0x0000000bff009219 */ /* 0x000fe40000011600 */
[----:B------:R-:W-:Y:S01]  /*61c0*/  R2UR UR41, R15 ;  /* 0x000000000f2972ca */ /* 0x000fe200000e0000 */
[----:B------:R-:W-:Y:S01]  /*61d0*/  VIADD R116, R116, 0x1 ;  /* 0x0000000174747836 */ /* 0x000fe20000000000 */
[----:B------:R-:W-:Y:S02]  /*61e0*/  @!P1 SHF.R.U32.HI R2, RZ, R12, R2 ;  /* 0x0000000cff029219 */ /* 0x000fe40000011602 */
[----:B------:R-:W-:Y:S02]  /*61f0*/  @!P1 SEL R3, R44, R0, !P2 ;  /* 0x000000002c039207 */ /* 0x000fe40005000000 */
[----:B------:R-:W-:Y:S02]  /*6200*/  @!P1 SEL R2, R43, R2, !P0 ;  /* 0x000000022b029207 */ /* 0x000fe40004000000 */
[----:B------:R-:W-:Y:S01]  /*6210*/  @P4 SHF.R.U32.HI R107, RZ, 0x10, R17 ;  /* 0x00000010ff6b4819 */ /* 0x000fe20000011611 */
[----:B------:R-:W-:Y:S02]  /*6220*/  USHF.L.U32 UR42, UR42, 0x6, URZ ;  /* 0x000000062a2a7899 */ /* 0x000fe400080006ff */
[----:B------:R-:W-:Y:S02]  /*6230*/  @!P1 IMAD.IADD R0, R2, 0x1, -R3 ;  /* 0x0000000102009824 */ /* 0x000fe400078e0a03 */
[----:B------:R-:W-:Y:S01]  /*6240*/  @!P1 IMAD.IADD R2, R3, 0x1, -R2 ;  /* 0x0000000103029824 */ /* 0x000fe200078e0a02 */
[----:B------:R-:W-:Y:S01]  /*6250*/  USHF.L.U32 UR41, UR41, 0x8, URZ ;  /* 0x0000000829297899 */ /* 0x000fe200080006ff */
[----:B------:R-:W-:Y:S02]  /*6260*/  @!P1 IMAD R44, R0, R7, R44 ;  /* 0x00000007002c9224 */ /* 0x000fe400078e022c */
[----:B------:R-:W-:Y:S01]  /*6270*/  @!P1 IMAD R43, R2, R8, R43 ;  /* 0x00000008022b9224 */ /* 0x000fe200078e022b */
[----:B------:R-:W-:Y:S08]  /*6280*/  BRA.U !UP0, `(.L_x_116) ;  /* 0x0000000108407547 */ /* 0x000ff0000b800000 */
[----:B------:R-:W1:Y:S01]  /*6290*/  LDCU.64 UR8, c[0x4][0x88] ;  /* 0x01001100ff0877ac */ /* 0x000e620008000a00 */
[----:B------:R-:W-:Y:S01]  /*62a0*/  MOV R3, 0x0 ;  /* 0x0000000000037802 */ /* 0x000fe20000000f00 */
[----:B------:R-:W-:Y:S02]  /*62b0*/  HFMA2 R12, -RZ, RZ, 0, 5.9604644775390625e-08 ;  /* 0x00000001ff0c7431 */ /* 0x000fe400000001ff */
[----:B------:R-:W-:Y:S02]  /*62c0*/  IMAD.MOV.U32 R8, RZ, RZ, 0x70 ;  /* 0x00000070ff087424 */ /* 0x000fe400078e00ff */
[----:B------:R-:W-:Y:S01]  /*62d0*/  IMAD.MOV.U32 R13, RZ, RZ, RZ ;  /* 0x000000ffff0d7224 */ /* 0x000fe200078e00ff */
[----:B------:R-:W2:Y:S01]  /*62e0*/  LDCU.64 UR6, c[0x4][0x90] ;  /* 0x01001200ff0677ac */ /* 0x000ea20008000a00 */
[----:B------:R-:W3:Y:S01]  /*62f0*/  LDC.64 R2, c[0x4][R3] ;  /* 0x0100000003027b82 */ /* 0x000ee20000000a00 */
[----:B------:R-:W4:Y:S01]  /*6300*/  LDCU.64 UR4, c[0x4][0x8] ;  /* 0x01000100ff0477ac */ /* 0x000f220008000a00 */
[----:B-1----:R-:W-:Y:S01]  /*6310*/  MOV R5, UR9 ;  /* 0x0000000900057c02 */ /* 0x002fe20008000f00 */
[----:B------:R-:W-:Y:S01]  /*6320*/  IMAD.U32 R4, RZ, RZ, UR8 ;  /* 0x00000008ff047e24 */ /* 0x000fe2000f8e00ff */
[----:B--2---:R-:W-:Y:S01]  /*6330*/  MOV R7, UR7 ;  /* 0x0000000700077c02 */ /* 0x004fe20008000f00 */
[----:B------:R-:W-:Y:S01]  /*6340*/  IMAD.U32 R6, RZ, RZ, UR6 ;  /* 0x00000006ff067e24 */ /* 0x000fe2000f8e00ff */
[----:B----4-:R-:W-:Y:S01]  /*6350*/  MOV R11, UR5 ;  /* 0x00000005000b7c02 */ /* 0x010fe20008000f00 */
[----:B------:R-:W-:Y:S02]  /*6360*/  IMAD.U32 R10, RZ, RZ, UR4 ;  /* 0x00000004ff0a7e24 */ /* 0x000fe4000f8e00ff */
[----:B------:R-:W-:Y:S07]  /*6370*/  LEPC R20, `(.L_x_116) ;  /* 0x000000001014794e */ /* 0x000fee0000000000 */
[----:B---3-5:R-:W-:Y:S05]  /*6380*/  CALL.ABS.NOINC R2 ;  /* 0x0000000002007343 */ /* 0x028fea0003c00000 */
.L_x_116:
[----:B------:R-:W-:Y:S01]  /*6390*/  LOP3.LUT P0, RZ, R112, 0x90, RZ, 0xc0, !PT ;  /* 0x0000009070ff7812 */ /* 0x000fe2000780c0ff */
[----:B------:R-:W-:Y:S11]  /*63a0*/  BSSY.RECONVERGENT B6, `(.L_x_117) ;  /* 0x0000013000067945 */ /* 0x000ff60003800200 */
[----:B------:R-:W-:Y:S01]  /*63b0*/  @!UPT UIADD3 URZ, UPT, UPT, URZ, URZ, URZ ;  /* 0x000000fffffff290 */ /* 0x000fe2000fffe0ff */
[----:B------:R-:W-:Y:S05]  /*63c0*/  @!P0 BRA `(.L_x_118) ;  /* 0x0000000000408947 */ /* 0x000fea0003800000 */
        /* <DEDUP_REMOVED lines=16> */
.L_x_118:
[----:B------:R-:W-:Y:S05]  /*64d0*/  BSYNC.RECONVERGENT B6 ;  /* 0x0000000000067941 */ /* 0x000fea0003800200 */
.L_x_117:
[----:B------:R-:W-:Y:S02]  /*64e0*/  ISETP.NE.U32.AND P3, PT, R94, RZ, PT ;  /* 0x000000ff5e00720c */ /* 0x000fe40003f65070 */
[----:B------:R-:W-:Y:S02]  /*64f0*/  ISETP.NE.U32.AND P1, PT, R90, RZ, PT ;  /* 0x000000ff5a00720c */ /* 0x000fe40003f25070 */
[----:B------:R-:W-:Y:S02]  /*6500*/  ISETP.NE.AND.EX P3, PT, R95, RZ, PT, P3 ;  /* 0x000000ff5f00720c */ /* 0x000fe40003f65330 */
[----:B------:R-:W-:Y:S02]  /*6510*/  PLOP3.LUT P0, PT, PT, PT, PT, 0x8, 0x80 ;  /* 0x000000000080781c */ /* 0x000fe40003f0e170 */
[----:B------:R-:W-:Y:S02]  /*6520*/  ISETP.NE.AND.EX P1, PT, R91, RZ, PT, P1 ;  /* 0x000000ff5b00720c */ /* 0x000fe40003f25310 */
[----:B------:R-:W-:Y:S02]  /*6530*/  P2R R121, PR, RZ, 0x1 ;  /* 0x00000001ff797803 */ /* 0x000fe40000000000 */
[----:B------:R-:W-:Y:S05]  /*6540*/  LEA R0, R109, UR45, 0x3 ;  /* 0x0000002d6d007c11 */ /* 0x000fea000f8e18ff */
[----:B------:R-:W-:Y:S05]  /*6550*/  @!P3 BRA `(.L_x_119) ;  /* 0x00000000002cb947 */ /* 0x000fea0003800000 */
[----:B------:R-:W-:Y:S01]  /*6560*/  ISETP.NE.U32.AND P0, PT, R92, RZ, PT ;  /* 0x000000ff5c00720c */ /* 0x000fe20003f05070 */
[----:B------:R-:W-:Y:S03]  /*6570*/  IMAD.MOV.U32 R100, RZ, RZ, 0x1 ;  /* 0x00000001ff647424 */ /* 0x000fe600078e00ff */
[----:B------:R-:W-:Y:S11]  /*6580*/  ISETP.NE.AND.EX P0, PT, R93, RZ, PT, P0 ;  /* 0x000000ff5d00720c */ /* 0x000ff60003f05300 */
[----:B------:R-:W-:Y:S02]  /*6590*/  @!UPT UIADD3 URZ, UPT, UPT, URZ, URZ, URZ ;  /* 0x000000fffffff290 */ /* 0x000fe4000fffe0ff */
[----:B------:R-:W1:Y:S01]  /*65a0*/  @P0 LDC.64 R4, c[0x0][0x888] ;  /* 0x00022200ff040b82 */ /* 0x000e620000000a00 */
[----:B------:R-:W-:Y:S04]  /*65b0*/  @P0 IMAD R2, R94, UR36, RZ ;  /* 0x000000245e020c24 */ /* 0x000fe8000f8e02ff */
[----:B-1----:R-:W-:Y:S04]  /*65c0*/  @P0 IMAD.WIDE R4, R2, 0x4, R4 ;  /* 0x0000000402040825 */ /* 0x002fe800078e0204 */
[----:B------:R-:W-:Y:S01]  /*65d0*/  HFMA2 R2, -RZ, RZ, 0, 5.9604644775390625e-08 ;  /* 0x00000001ff027431 */ /* 0x000fe200000001ff */
[----:B-----5:R1:W5:Y:S04]  /*65e0*/  @P0 LDG.E R49, desc[UR46][R4.64] ;  /* 0x0000002e04310981 */ /* 0x020368000c1e1900 */
[----:B------:R-:W-:Y:S01]  /*65f0*/  @!P0 PRMT R100, R2, 0x7610, R100 ;  /* 0x0000761002648816 */ /* 0x000fe20000000064 */
[----:B-1----:R-:W2:Y:S06]  /*6600*/  @!P0 LDC R49, c[0x0][0x880] ;  /* 0x00022000ff318b82 */ /* 0x002eac0000000800 */
.L_x_119:
[----:B------:R-:W-:Y:S05]  /*6610*/  @!P1 BRA `(.L_x_120) ;  /* 0x0000000000209947 */ /* 0x000fea0003800000 */
[----:B------:R-:W-:Y:S04]  /*6620*/  ISETP.NE.U32.AND P0, PT, R88, RZ, PT ;  /* 0x000000ff5800720c */ /* 0x000fe80003f05070 */
[----:B------:R-:W-:Y:S11]  /*6630*/  ISETP.NE.AND.EX P0, PT, R89, RZ, PT, P0 ;  /* 0x000000ff5900720c */ /* 0x000ff60003f05300 */
[----:B------:R-:W-:Y:S02]  /*6640*/  @!UPT UIADD3 URZ, UPT, UPT, URZ, URZ, URZ ;  /* 0x000000fffffff290 */ /* 0x000fe4000fffe0ff */
[----:B------:R-:W1:Y:S01]  /*6650*/  @P0 LDC.64 R4, c[0x0][0x8a8] ;  /* 0x00022a00ff040b82 */ /* 0x000e620000000a00 */
[----:B------:R-:W-:Y:S04]  /*6660*/  @P0 IMAD R2, R90, UR36, RZ ;  /* 0x000000245a020c24 */ /* 0x000fe8000f8e02ff */
[----:B-1----:R-:W-:Y:S05]  /*6670*/  @P0 IMAD.WIDE R4, R2, 0x4, R4 ;  /* 0x0000000402040825 */ /* 0x002fea00078e0204 */
[----:B-----5:R1:W5:Y:S02]  /*6680*/  @P0 LDG.E R47, desc[UR46][R4.64] ;  /* 0x0000002e042f0981 */ /* 0x020364000c1e1900 */
[----:B-1----:R-:W3:Y:S02]  /*6690*/  @!P0 LDC R47, c[0x0][0x8a0] ;  /* 0x00022800ff2f8b82 */ /* 0x002ee40000000800 */
.L_x_120:
[----:B------:R-:W-:Y:S01]  /*66a0*/  UISETP.NE.AND UP0, UPT, UR48, URZ, UPT ;  /* 0x000000ff3000728c */ /* 0x000fe2000bf05270 */
[----:B------:R-:W-:Y:S08]  /*66b0*/  ISETP.NE.AND P5, PT, R121, RZ, PT ;  /* 0x000000ff7900720c */ /* 0x000ff00003fa5270 */
[----:B------:R-:W-:Y:S05]  /*66c0*/  BRA.U !UP0, `(.L_x_121) ;  /* 0x0000000108407547 */ /* 0x000fea000b800000 */
[----:B------:R-:W-:Y:S02]  /*66d0*/  ISETP.NE.U32.AND P0, PT, R94, RZ, PT ;  /* 0x000000ff5e00720c */ /* 0x000fe40003f05070 */
[----:B------:R-:W-:Y:S02]  /*66e0*/  PLOP3.LUT P1, PT, PT, PT, PT, 0x80, 0x8 ;  /* 0x000000000008781c */ /* 0x000fe40003f2f070 */
[----:B------:R-:W-:Y:S11]  /*66f0*/  ISETP.NE.AND.EX P0, PT, R95, RZ, PT, P0 ;  /* 0x000000ff5f00720c */ /* 0x000ff60003f05300 */
[----:B------:R-:W-:Y:S02]  /*6700*/  @!UPT UIADD3 URZ, UPT, UPT, URZ, URZ, URZ ;  /* 0x000000fffffff290 */ /* 0x000fe4000fffe0ff */
[----:B------:R-:W-:Y:S01]  /*6710*/  @P0 LOP3.LUT P2, RZ, R100, 0xff, RZ, 0xc0, !PT ;  /* 0x000000ff64ff0812 */ /* 0x000fe2000784c0ff */
[----:B------:R-:W1:Y:S01]  /*6720*/  @P0 LDC.64 R2, c[0x0][0x888] ;  /* 0x00022200ff020b82 */ /* 0x000e620000000a00 */
[C---:B--2--5:R-:W-:Y:S02]  /*6730*/  @!P0 FSETP.EQ.AND P5, PT, R49.reuse, RZ, PT ;  /* 0x000000ff3100820b */ /* 0x064fe40003fa2000 */
[----:B------:R-:W-:Y:S02]  /*6740*/  @P0 PLOP3.LUT P1, PT, P2, PT, PT, 0x80, 0x8 ;  /* 0x000000000008081c */ /* 0x000fe4000172f070 */
[----:B------:R-:W-:Y:S02]  /*6750*/  @P0 FSETP.NEU.AND P2, PT, R49, RZ, PT ;  /* 0x000000ff3100020b */ /* 0x000fe40003f4d000 */
[----:B-1----:R-:W-:Y:S02]  /*6760*/  @P0 ISETP.NE.U32.AND P4, PT, R2, RZ, PT ;  /* 0x000000ff0200020c */ /* 0x002fe40003f85070 */
[----:B------:R-:W-:Y:S02]  /*6770*/  @P0 SEL R2, RZ, 0xffffffff, P2 ;  /* 0xffffffffff020807 */ /* 0x000fe40001000000 */
[----:B------:R-:W-:Y:S05]  /*6780*/  @P0 ISETP.NE.AND.EX P4, PT, R3, RZ, PT, P4 ;  /* 0x000000ff0300020c */ /* 0x000fea0003f85340 */
[----:B------:R-:W-:Y:S04]  /*6790*/  @!P1 SEL R2, RZ, 0xffffffff, P4 ;  /* 0xffffffffff029807 */ /* 0x000fe80002000000 */
[----:B------:R-:W-:Y:S04]  /*67a0*/  @P0 LOP3.LUT R2, R2, 0x1, RZ, 0xc0, !PT ;  /* 0x0000000102020812 */ /* 0x000fe800078ec0ff */
[----:B------:R-:W-:Y:S04]  /*67b0*/  @P0 ISETP.EQ.U32.AND P5, PT, R2, 0x1, PT ;  /* 0x000000010200080c */ /* 0x000fe80003fa2070 */
[----:B------:R-:W-:Y:S09]  /*67c0*/  P2R R121, PR, RZ, 0x20 ;  /* 0x00000020ff797803 */ /* 0x000ff20000000000 */
.L_x_121:
[----:B------:R-:W-:Y:S01]  /*67d0*/  @!P5 SHF.L.U32 R2, R108, 0x1f, RZ ;  /* 0x0000001f6c02d819 */ /* 0x000fe200000006ff */
[----:B------:R-:W-:Y:S01]  /*67e0*/  BSSY B1, `(.L_x_122) ;  /* 0x000003c000017945 */ /* 0x000fe20003800000 */
[----:B------:R-:W-:Y:S01]  /*67f0*/  LEA R115, R45, UR45, 0x3 ;  /* 0x0000002d2d737c11 */ /* 0x000fe2000f8e18ff */
[----:B------:R-:W-:Y:S01]  /*6800*/  IMAD.MOV.U32 R118, RZ, RZ, 0x1 ;  /* 0x00000001ff767424 */ /* 0x000fe200078e00ff */
[----:B------:R1:W4:Y:S01]  /*6810*/  @!P5 SYNCS.PHASECHK.TRANS64.TRYWAIT P1, [R0+URZ+0x100], R2 ;  /* 0x000100020000d5a7 */ /* 0x00032200080211ff */
[----:B------:R-:W-:Y:S01]  /*6820*/  SHF.L.U32 R4, R111, 0x1f, RZ ;  /* 0x0000001f6f047819 */ /* 0x000fe200000006ff */
[----:B------:R-:W-:Y:S01]  /*6830*/  IMAD R48, R45, 0x80, R46 ;  /* 0x000000802d307824 */ /* 0x000fe200078e022e */
[----:B------:R-:W-:Y:S02]  /*6840*/  ISETP.NE.U32.AND P2, PT, RZ, UR38, PT ;  /* 0x00000026ff007c0c */ /* 0x000fe4000bf45070 */
[----:B------:R-:W-:Y:S02]  /*6850*/  CS2R R86, SRZ ;  /* 0x0000000000567805 */ /* 0x000fe4000001ff00 */
[----:B------:R-:W-:Y:S02]  /*6860*/  CS2R R84, SRZ ;  /* 0x0000000000547805 */ /* 0x000fe4000001ff00 */
[----:B------:R-:W-:Y:S02]  /*6870*/  CS2R R82, SRZ ;  /* 0x0000000000527805 */ /* 0x000fe4000001ff00 */
[----:B------:R-:W-:Y:S02]  /*6880*/  ISETP.NE.AND.EX P2, PT, RZ, UR39, PT, P2 ;  /* 0x00000027ff007c0c */ /* 0x000fe4000bf45320 */
[----:B------:R-:W-:Y:S02]  /*6890*/  CS2R R80, SRZ ;  /* 0x0000000000507805 */ /* 0x000fe4000001ff00 */
[----:B------:R-:W-:Y:S02]  /*68a0*/  SEL R3, RZ, 0xffffffff, P2 ;  /* 0xffffffffff037807 */ /* 0x000fe40001000000 */
[----:B--2--5:R-:W-:Y:S01]  /*68b0*/  FSETP.NEU.AND P2, PT, R49, RZ, PT ;  /* 0x000000ff3100720b */ /* 0x024fe20003f4d000 */
[----:B------:R2:W2:Y:S03]  /*68c0*/  SYNCS.PHASECHK.TRANS64.TRYWAIT P0, [R115+URZ+0x170], R4 ;  /* 0x00017004730075a7 */ /* 0x0004a600080011ff */
[----:B-1----:R-:W-:Y:S02]  /*68d0*/  SEL R2, RZ, 0xffffffff, P2 ;  /* 0xffffffffff027807 */ /* 0x002fe40001000000 */
[----:B------:R-:W-:Y:S04]  /*68e0*/  LOP3.LUT P2, RZ, R100, 0xff, RZ, 0xc0, !PT ;  /* 0x000000ff64ff7812 */ /* 0x000fe8000784c0ff */
[----:B------:R-:W-:Y:S04]  /*68f0*/  @P3 SEL R2, R3, R2, !P2 ;  /* 0x0000000203023207 */ /* 0x000fe80005000000 */
[----:B------:R-:W-:Y:S04]  /*6900*/  LOP3.LUT R2, R2, 0x1, RZ, 0xc0, !PT ;  /* 0x0000000102027812 */ /* 0x000fe800078ec0ff */
[----:B------:R-:W-:Y:S04]  /*6910*/  ISETP.NE.U32.AND P4, PT, R2, 0x1, PT ;  /* 0x000000010200780c */ /* 0x000fe80003f85070 */
[----:B------:R-:W-:Y:S02]  /*6920*/  P2R R119, PR, RZ, 0x10 ;  /* 0x00000010ff777803 */ /* 0x000fe40000000000 */
[----:B----4-:R-:W-:Y:S01]  /*6930*/  @!P5 SEL R118, RZ, 0x1, !P1 ;  /* 0x00000001ff76d807 */ /* 0x010fe20004800000 */
[----:B------:R-:W-:Y:S06]  /*6940*/  @P5 BRA `(.L_x_123) ;  /* 0x0000000000945947 */ /* 0x000fec0003800000 */
[----:B------:R-:W-:Y:S01]  /*6950*/  @P4 IMAD R5, R109, 0x1000, R104 ;  /* 0x000010006d054824 */ /* 0x000fe200078e0268 */
[----:B------:R-:W-:Y:S01]  /*6960*/  LOP3.LUT P5, RZ, R105, 0x80, RZ, 0xc0, !PT ;  /* 0x0000008069ff7812 */ /* 0x000fe200078ac0ff */
[----:B------:R-:W-:Y:S01]  /*6970*/  BSSY B0, `(.L_x_124) ;  /* 0x0000010000007945 */ /* 0x000fe20003800000 */
[----:B------:R-:W-:Y:S01]  /*6980*/  ISETP.NE.AND P2, PT, R118, RZ, PT ;  /* 0x000000ff7600720c */ /* 0x000fe20003f45270 */
[----:B------:R-:W-:Y:S01]  /*6990*/  @P4 VIADD R3, R5, UR45 ;  /* 0x0000002d05034c36 */ /* 0x000fe20008000000 */
[----:B------:R-:W-:Y:S02]  /*69a0*/  PLOP3.LUT P1, PT, PT, PT, PT, 0x8, 0x80 ;  /* 0x000000000080781c */ /* 0x000fe40003f2e170 */
[----:B------:R-:W-:Y:S02]  /*69b0*/  CS2R R82, SRZ ;  /* 0x0000000000527805 */ /* 0x000fe4000001ff00 */
[----:B------:R-:W-:Y:S01]  /*69c0*/  @P4 PLOP3.LUT P1, PT, P5, PT, PT, 0x80, 0x8 ;  /* 0x000000000008481c */ /* 0x000fe20002f2f070 */
[C---:B------:R-:W-:Y:S01]  /*69d0*/  @P4 VIADD R2, R3.reuse, 0x300 ;  /* 0x0000030003024836 */ /* 0x040fe20000000000 */
[----:B------:R-:W-:Y:S01]  /*69e0*/  CS2R R80, SRZ ;  /* 0x0000000000507805 */ /* 0x000fe2000001ff00 */
[----:B------:R-:W-:Y:S01]  /*69f0*/  @P4 VIADD R3, R3, 0x310 ;  /* 0x0000031003034836 */ /* 0x000fe20000000000 */
[----:B------:R-:W-:Y:S02]  /*6a00*/  CS2R R86, SRZ ;  /* 0x0000000000567805 */ /* 0x000fe4000001ff00 */
[----:B------:R-:W-:Y:S07]  /*6a10*/  CS2R R84, SRZ ;  /* 0x0000000000547805 */ /* 0x000fee000001ff00 */
[----:B------:R-:W-:Y:S01]  /*6a20*/  @P1 VIADD R3, R2, 0xfffffff0 ;  /* 0xfffffff002031836 */ /* 0x000fe20000000000 */
[----:B------:R-:W-:Y:S06]  /*6a30*/  @P2 BRA `(.L_x_125) ;  /* 0x00000000000c2947 */ /* 0x000fec0003800000 */
[----:B------:R-:W-:Y:S04]  /*6a40*/  SHF.L.U32 R2, R108, 0x1f, RZ ;  /* 0x0000001f6c027819 */ /* 0x000fe800000006ff */
[----:B------:R-:W1:Y:S02]  /*6a50*/  SYNCS.PHASECHK.TRANS64.TRYWAIT P1, [R0+URZ+0x100], R2 ;  /* 0x00010002000075a7 */ /* 0x000e6400080211ff */
[----:B-1----:R-:W-:Y:S05]  /*6a60*/  @!P1 BRA `(.L_x_126) ;  /* 0x0000004400bc9947 */ /* 0x002fea0003800000 */
.L_x_125:
[----:B------:R-:W-:Y:S05]  /*6a70*/  BSYNC B0 ;  /* 0x0000000000007941 */ /* 0x000fea0003800000 */
.L_x_124:
[----:B------:R-:W-:Y:S01]  /*6a80*/  ISETP.NE.AND P1, PT, R119, RZ, PT ;  /* 0x000000ff7700720c */ /* 0x000fe20003f25270 */
[----:B-1----:R-:W-:Y:S02]  /*6a90*/  VIADD R2, R0, 0x120 ;  /* 0x0000012000027836 */ /* 0x002fe40000000000 */
[----:B------:R-:W-:Y:S02]  /*6aa0*/  IMAD.U32 R0, RZ, RZ, UR37 ;  /* 0x00000025ff007e24 */ /* 0x000fe4000f8e00ff */
[----:B------:R-:W-:Y:S03]  /*6ab0*/  VIADD R109, R109, 0x1 ;  /* 0x000000016d6d7836 */ /* 0x000fe60000000000 */
[----:B------:R-:W-:Y:S05]  /*6ac0*/  PRMT R0, R0, 0x654, R2 ;  /* 0x0000065400007816 */ /* 0x000fea0000000002 */
[----:B------:R1:W4:Y:S04]  /*6ad0*/  @P1 LDS.128 R80, [R5+UR45+0x300] ;  /* 0x0003002d05501984 */ /* 0x0003280008000c00 */
[----:B------:R1:W1:Y:S01]  /*6ae0*/  @P1 LDS.128 R84, [R3] ;  /* 0x0000000003541984 */ /* 0x0002620000000c00 */
[C---:B------:R-:W-:Y:S01]  /*6af0*/  ISETP.NE.AND P1, PT, R109.reuse, 0x4, PT ;  /* 0x000000046d00780c */ /* 0x040fe20003f25270 */
[----:B------:R-:W-:Y:S01]  /*6b00*/  @!PT LDS RZ, [RZ] ;  /* 0x00000000fffff984 */ /* 0x000fe20000000800 */
[----:B------:R-:W-:Y:S01]  /*6b10*/  @!PT LDS RZ, [RZ] ;  /* 0x00000000fffff984 */ /* 0x000fe20000000800 */
[----:B------:R-:W-:Y:S01]  /*6b20*/  @!PT LDS RZ, [RZ] ;  /* 0x00000000fffff984 */ /* 0x000fe20000000800 */
[----:B------:R-:W-:Y:S01]  /*6b30*/  @!PT LDS RZ, [RZ] ;  /* 0x00000000fffff984 */ /* 0x000fe20000000800 */
[----:B------:R5:W-:Y:S06]  /*6b40*/  MEMBAR.ALL.CTA ;  /* 0x0000000000007992 */ /* 0x000bec0000008000 */
[----:B-----5:R-:W5:Y:S01]  /*6b50*/  FENCE.VIEW.ASYNC.S ;  /* 0x00000000000073c6 */ /* 0x020f620000000000 */
[----:B------:R-:W-:Y:S01]  /*6b60*/  SEL R109, R109, RZ, P1 ;  /* 0x000000ff6d6d7207 */ /* 0x000fe20000800000 */
[----:B-----5:R5:W-:Y:S02]  /*6b70*/  SYNCS.ARRIVE.TRANS64.RED.A1T0 RZ, [R0+URZ], RZ ;  /* 0x000000ff00ff79a7 */ /* 0x020be400081004ff */
[----:B-----5:R-:W-:Y:S04]  /*6b80*/  SEL R0, RZ, 0x1, P1 ;  /* 0x00000001ff007807 */ /* 0x020fe80000800000 */
[----:B----4-:R-:W-:Y:S02]  /*6b90*/  LOP3.LUT R108, R108, R0, RZ, 0x3c, !PT ;  /* 0x000000006c6c7212 */ /* 0x010fe400078e3cff */
.L_x_123:
[----:B------:R-:W-:Y:S05]  /*6ba0*/  BSYNC B1 ;  /* 0x0000000000017941 */ /* 0x000fea0003800000 */
.L_x_122:
[----:B------:R-:W-:Y:S04]  /*6bb0*/  SHF.R.U32.HI R0, RZ, 0x15, R48 ;  /* 0x00000015ff007819 */ /* 0x000fe80000011630 */
[----:B------:R-:W-:Y:S01]  /*6bc0*/  LOP3.LUT P1, RZ, R0, 0x3, R106, 0x48, !PT ;  /* 0x0000000300ff7812 */ /* 0x000fe2000782486a */
[----:B------:R-:W-:Y:S01]  /*6bd0*/  @!UPT UIADD3 URZ, UPT, UPT, URZ, URZ, URZ ;  /* 0x000000fffffff290 */ /* 0x000fe2000fffe0ff */
[----:B--2---:R-:W-:Y:S11]  /*6be0*/  @P0 BRA `(.L_x_127) ;  /* 0x0000000000080947 */ /* 0x004ff60003800000 */
[----:B------:R-:W2:Y:S02]  /*6bf0*/  SYNCS.PHASECHK.TRANS64.TRYWAIT P0, [R115+URZ+0x170], R4 ;  /* 0x00017004730075a7 */ /* 0x000ea400080011ff */
[----:B--2---:R-:W-:Y:S05]  /*6c00*/  @!P0 BRA `(.L_x_128) ;  /* 0x0000004400688947 */ /* 0x004fea0003800000 */
.L_x_127:
[----:B------:R-:W-:Y:S05]  /*6c10*/  @!P1 BRA `(.L_x_129) ;  /* 0x0000000000409947 */ /* 0x000fea0003800000 */
[----:B------:R-:W4:Y:S01]  /*6c20*/  LDCU.64 UR8, c[0x4][0x78] ;  /* 0x01000f00ff0877ac */ /* 0x000f220008000a00 */
[----:B-1----:R-:W-:Y:S01]  /*6c30*/  MOV R3, 0x0 ;  /* 0x0000000000037802 */ /* 0x002fe20000000f00 */
[----:B------:R-:W-:Y:S02]  /*6c40*/  HFMA2 R12, -RZ, RZ, 0, 5.9604644775390625e-08 ;  /* 0x00000001ff0c7431 */ /* 0x000fe400000001ff */
[----:B------:R-:W-:Y:S02]  /*6c50*/  IMAD.MOV.U32 R8, RZ, RZ, 0x192 ;  /* 0x00000192ff087424 */ /* 0x000fe400078e00ff */
[----:B------:R-:W-:Y:S01]  /*6c60*/  IMAD.MOV.U32 R13, RZ, RZ, RZ ;  /* 0x000000ffff0d7224 */ /* 0x000fe200078e00ff */
[----:B------:R-:W1:Y:S01]  /*6c70*/  LDCU.64 UR6, c[0x4][0x80] ;  /* 0x01001000ff0677ac */ /* 0x000e620008000a00 */
[----:B------:R-:W3:Y:S01]  /*6c80*/  LDC.64 R2, c[0x4][R3] ;  /* 0x0100000003027b82 */ /* 0x000ee20000000a00 */
[----:B------:R-:W5:Y:S01]  /*6c90*/  LDCU.64 UR4, c[0x4][0x18] ;  /* 0x01000300ff0477ac */ /* 0x000f620008000a00 */
[----:B----4-:R-:W-:Y:S01]  /*6ca0*/  MOV R5, UR9 ;  /* 0x0000000900057c02 */ /* 0x010fe20008000f00 */
[----:B--2---:R-:W-:Y:S01]  /*6cb0*/  IMAD.U32 R4, RZ, RZ, UR8 ;  /* 0x00000008ff047e24 */ /* 0x004fe2000f8e00ff */
[----:B-1----:R-:W-:Y:S01]  /*6cc0*/  MOV R7, UR7 ;  /* 0x0000000700077c02 */ /* 0x002fe20008000f00 */
[----:B------:R-:W-:Y:S01]  /*6cd0*/  IMAD.U32 R6, RZ, RZ, UR6 ;  /* 0x00000006ff067e24 */ /* 0x000fe2000f8e00ff */
[----:B-----5:R-:W-:Y:S01]  /*6ce0*/  MOV R11, UR5 ;  /* 0x00000005000b7c02 */ /* 0x020fe20008000f00 */
[----:B------:R-:W-:Y:S02]  /*6cf0*/  IMAD.U32 R10, RZ, RZ, UR4 ;  /* 0x00000004ff0a7e24 */ /* 0x000fe4000f8e00ff */
[----:B------:R-:W-:Y:S07]  /*6d00*/  LEPC R20, `(.L_x_129) ;  /* 0x000000001014794e */ /* 0x000fee0000000000 */
[----:B---3--:R-:W-:Y:S05]  /*6d10*/  CALL.ABS.NOINC R2 ;  /* 0x0000000002007343 */ /* 0x008fea0003c00000 */
.L_x_129:
[----:B--2---:R-:W-:Y:S01]  /*6d20*/  F2FP.F16.E4M3.UNPACK_B R4, R81 ;  /* 0x00000051ff04723e */ /* 0x004fe200020006ff */
[----:B------:R-:W-:Y:S05]  /*6d30*/  WARPSYNC.ALL ;  /* 0x0000000000007948 */ /* 0x000fea0003800000 */
[----:B------:R-:W-:Y:S01]  /*6d40*/  R2UR UR4, R48 ;  /* 0x00000000300472ca */ /* 0x000fe200000e0000 */
[--C-:B------:R-:W-:Y:S01]  /*6d50*/  HADD2.F32 R53, -RZ, R4.reuse.H0_H0 ;  /* 0x20000004ff357230 */ /* 0x100fe20000004100 */
[-C--:B-1----:R-:W-:Y:S01]  /*6d60*/  F2FP.F16.E4M3.UNPACK_B R3, R80.reuse ;  /* 0x00000050ff03723e */ /* 0x082fe200020006ff */
[----:B------:R-:W-:Y:S01]  /*6d70*/  HADD2.F32 R54, -RZ, R4.H1_H1 ;  /* 0x30000004ff367230 */ /* 0x000fe20000004100 */
[----:B------:R-:W-:Y:S01]  /*6d80*/  F2FP.F16.E4M3.UNPACK_B R0, R80.H1 ;  /* 0x00000050ff00723e */ /* 0x000fe200030006ff */
[----:B------:R-:W-:Y:S01]  /*6d90*/  BSSY.RECONVERGENT B0, `(.L_x_130) ;  /* 0x000009e000007945 */ /* 0x000fe20003800200 */
[----:B------:R-:W-:Y:S01]  /*6da0*/  F2FP.F16.E4M3.UNPACK_B R64, R83.H1 ;  /* 0x00000053ff40723e */ /* 0x000fe200030006ff */
[--C-:B------:R-:W-:Y:S01]  /*6db0*/  HADD2.F32 R2, -RZ, R3.reuse.H0_H0 ;  /* 0x20000003ff027230 */ /* 0x100fe20000004100 */
[----:B------:R-:W-:Y:S01]  /*6dc0*/  F2FP.F16.E4M3.UNPACK_B R74, R86 ;  /* 0x00000056ff4a723e */ /* 0x000fe200020006ff */
[----:B------:R-:W-:Y:S01]  /*6dd0*/  HADD2.F32 R50, -RZ, R3.H1_H1 ;  /* 0x30000003ff327230 */ /* 0x000fe20000004100 */
[----:B------:R-:W-:Y:S01]  /*6de0*/  F2FP.F16.E4M3.UNPACK_B R3, R81.H1 ;  /* 0x00000051ff03723e */ /* 0x000fe200030006ff */
[--C-:B------:R-:W-:Y:S01]  /*6df0*/  HADD2.F32 R51, -RZ, R0.reuse.H0_H0 ;  /* 0x20000000ff337230 */ /* 0x100fe20000004100 */
[----:B------:R-:W-:Y:S01]  /*6e00*/  MOV R120, 0x10 ;  /* 0x0000001000787802 */ /* 0x000fe20000000f00 */
[----:B------:R-:W-:Y:S01]  /*6e10*/  HADD2.F32 R52, -RZ, R0.H1_H1 ;  /* 0x30000000ff347230 */ /* 0x000fe20000004100 */
[-C--:B------:R-:W-:Y:S01]  /*6e20*/  F2FP.F16.E4M3.UNPACK_B R0, R82.reuse ;  /* 0x00000052ff00723e */ /* 0x080fe200020006ff */
[----:B------:R-:W3:Y:S01]  /*6e30*/  LDTM.x32 R4, tmem[UR4] ;  /* 0x00000004000479ee */ /* 0x000ee200082c0000 */
[----:B------:R-:W-:Y:S01]  /*6e40*/  LOP3.LUT P5, RZ, R105, 0x80, RZ, 0xc0, !PT ;  /* 0x0000008069ff7812 */ /* 0x000fe200078ac0ff */
[--C-:B------:R-:W-:Y:S01]  /*6e50*/  HADD2.F32 R55, -RZ, R3.reuse.H0_H0 ;  /* 0x20000003ff377230 */ /* 0x100fe20000004100 */
[----:B------:R-:W-:Y:S01]  /*6e60*/  IADD3 R117, PT, PT, R104, UR45, RZ ;  /* 0x0000002d68757c10 */ /* 0x000fe2000fffe0ff */
[--C-:B------:R-:W-:Y:S01]  /*6e70*/  HADD2.F32 R57, -RZ, R0.reuse.H0_H0 ;  /* 0x20000000ff397230 */ /* 0x100fe20000004100 */
[----:B------:R-:W-:Y:S01]  /*6e80*/  SEL R120, R120, 0xfffffff0, !P5 ;  /* 0xfffffff078787807 */ /* 0x000fe20006800000 */
[----:B------:R-:W-:Y:S01]  /*6e90*/  HADD2.F32 R58, -RZ, R0.H1_H1 ;  /* 0x30000000ff3a7230 */ /* 0x000fe20000004100 */
[----:B------:R-:W-:Y:S01]  /*6ea0*/  F2FP.F16.E4M3.UNPACK_B R0, R83 ;  /* 0x00000053ff00723e */ /* 0x000fe200020006ff */
[----:B------:R-:W-:Y:S01]  /*6eb0*/  HADD2.F32 R56, -RZ, R3.H1_H1 ;  /* 0x30000003ff387230 */ /* 0x000fe20000004100 */
[----:B------:R-:W-:Y:S01]  /*6ec0*/  F2FP.F16.E4M3.UNPACK_B R3, R82.H1 ;  /* 0x00000052ff03723e */ /* 0x000fe200030006ff */
[----:B------:R-:W-:Y:S01]  /*6ed0*/  HADD2.F32 R73, -RZ, R74.H0_H0 ;  /* 0x2000004aff497230 */ /* 0x000fe20000004100 */
[----:B------:R-:W-:Y:S01]  /*6ee0*/  IADD3 R117, PT, PT, R117, R120, RZ ;  /* 0x0000007875757210 */ /* 0x000fe20007ffe0ff */
[--C-:B------:R-:W-:Y:S01]  /*6ef0*/  HADD2.F32 R61, -RZ, R0.reuse.H0_H0 ;  /* 0x20000000ff3d7230 */ /* 0x100fe20000004100 */
[----:B------:R-:W-:Y:S01]  /*6f00*/  ISETP.NE.AND P0, PT, R113, RZ, PT ;  /* 0x000000ff7100720c */ /* 0x000fe20003f05270 */
[----:B------:R-:W-:Y:S01]  /*6f10*/  HADD2.F32 R62, -RZ, R0.H1_H1 ;  /* 0x30000000ff3e7230 */ /* 0x000fe20000004100 */
[-C--:B------:R-:W-:Y:S01]  /*6f20*/  F2FP.F16.E4M3.UNPACK_B R0, R84.reuse.H1 ;  /* 0x00000054ff00723e */ /* 0x080fe200030006ff */
[--C-:B------:R-:W-:Y:S01]  /*6f30*/  HADD2.F32 R59, -RZ, R3.reuse.H0_H0 ;  /* 0x20000003ff3b7230 */ /* 0x100fe20000004100 */
[----:B------:R-:W-:Y:S01]  /*6f40*/  ISETP.NE.AND P6, PT, R121, RZ, PT ;  /* 0x000000ff7900720c */ /* 0x000fe20003fc5270 */
[----:B------:R-:W-:Y:S01]  /*6f50*/  HADD2.F32 R60, -RZ, R3.H1_H1 ;  /* 0x30000003ff3c7230 */ /* 0x000fe20000004100 */
[----:B------:R-:W-:Y:S01]  /*6f60*/  F2FP.F16.E4M3.UNPACK_B R3, R84 ;  /* 0x00000054ff03723e */ /* 0x000fe200020006ff */
[--C-:B------:R-:W-:Y:S02]  /*6f70*/  HADD2.F32 R67, -RZ, R0.reuse.H0_H0 ;  /* 0x20000000ff437230 */ /* 0x100fe40000004100 */
[----:B------:R-:W-:Y:S01]  /*6f80*/  HADD2.F32 R68, -RZ, R0.H1_H1 ;  /* 0x30000000ff447230 */ /* 0x000fe20000004100 */
[----:B------:R-:W-:Y:S01]  /*6f90*/  F2FP.F16.E4M3.UNPACK_B R0, R85.H1 ;  /* 0x00000055ff00723e */ /* 0x000fe200030006ff */
[--C-:B------:R-:W-:Y:S02]  /*6fa0*/  HADD2.F32 R65, -RZ, R3.reuse.H0_H0 ;  /* 0x20000003ff417230 */ /* 0x100fe40000004100 */
[C---:B---3--:R-:W-:Y:S01]  /*6fb0*/  FMUL R7, R47.reuse, R7 ;  /* 0x000000072f077220 */ /* 0x048fe20000400000 */
[----:B------:R-:W-:Y:S01]  /*6fc0*/  HADD2.F32 R66, -RZ, R3.H1_H1 ;  /* 0x30000003ff427230 */ /* 0x000fe20000004100 */
[----:B------:R-:W-:Y:S01]  /*6fd0*/  F2FP.F16.E4M3.UNPACK_B R3, R85 ;  /* 0x00000055ff03723e */ /* 0x000fe200020006ff */
[--C-:B------:R-:W-:Y:S02]  /*6fe0*/  HADD2.F32 R71, -RZ, R0.reuse.H0_H0 ;  /* 0x20000000ff477230 */ /* 0x100fe40000004100 */
[----:B------:R-:W-:Y:S02]  /*6ff0*/  HADD2.F32 R72, -RZ, R0.H1_H1 ;  /* 0x30000000ff487230 */ /* 0x000fe40000004100 */
[----:B------:R-:W-:Y:S01]  /*7000*/  FMUL R0, R47, R4 ;  /* 0x000000042f007220 */ /* 0x000fe20000400000 */
[--C-:B------:R-:W-:Y:S01]  /*7010*/  HADD2.F32 R69, -RZ, R3.reuse.H0_H0 ;  /* 0x20000003ff457230 */ /* 0x100fe20000004100 */
[----:B------:R-:W-:Y:S01]  /*7020*/  F2FP.F16.E4M3.UNPACK_B R4, R87 ;  /* 0x00000057ff04723e */ /* 0x000fe200020006ff */
[----:B------:R-:W-:Y:S01]  /*7030*/  HADD2.F32 R70, -RZ, R3.H1_H1 ;  /* 0x30000003ff467230 */ /* 0x000fe20000004100 */
[----:B------:R-:W-:Y:S01]  /*7040*/  F2FP.F16.E4M3.UNPACK_B R3, R86.H1 ;  /* 0x00000056ff03723e */ /* 0x000fe200030006ff */
[----:B------:R-:W-:Y:S01]  /*7050*/  FFMA R0, R49, R2, R0 ;  /* 0x0000000231007223 */ /* 0x000fe20000000000 */
[----:B------:R-:W-:Y:S01]  /*7060*/  FMUL R2, R47, R5 ;  /* 0x000000052f027220 */ /* 0x000fe20000400000 */
[----:B------:R-:W-:Y:S01]  /*7070*/  HADD2.F32 R74, -RZ, R74.H1_H1 ;  /* 0x3000004aff4a7230 */ /* 0x000fe20000004100 */
[----:B------:R-:W-:Y:S01]  /*7080*/  F2FP.F16.E4M3.UNPACK_B R5, R87.H1 ;  /* 0x00000057ff05723e */ /* 0x000fe200030006ff */
[--C-:B------:R-:W-:Y:S02]  /*7090*/  HADD2.F32 R75, -RZ, R3.reuse.H0_H0 ;  /* 0x20000003ff4b7230 */ /* 0x100fe40000004100 */
[----:B------:R-:W-:Y:S01]  /*70a0*/  FFMA R2, R49, R50, R2 ;  /* 0x0000003231027223 */ /* 0x000fe20000000002 */
[----:B------:R-:W-:Y:S02]  /*70b0*/  HADD2.F32 R76, -RZ, R3.H1_H1 ;  /* 0x30000003ff4c7230 */ /* 0x000fe40000004100 */
[C---:B------:R-:W-:Y:S01]  /*70c0*/  FMUL R3, R47.reuse, R6 ;  /* 0x000000062f037220 */ /* 0x040fe20000400000 */
[--C-:B------:R-:W-:Y:S02]  /*70d0*/  HADD2.F32 R50, -RZ, R4.reuse.H0_H0 ;  /* 0x20000004ff327230 */ /* 0x100fe40000004100 */
[C---:B------:R-:W-:Y:S01]  /*70e0*/  FMUL R6, R47.reuse, R11 ;  /* 0x0000000b2f067220 */ /* 0x040fe20000400000 */
[----:B------:R-:W-:Y:S01]  /*70f0*/  FMUL R11, R47, R16 ;  /* 0x000000102f0b7220 */ /* 0x000fe20000400000 */
[C---:B------:R-:W-:Y:S01]  /*7100*/  FFMA R3, R49.reuse, R51, R3 ;  /* 0x0000003331037223 */ /* 0x040fe20000000003 */
[----:B------:R-:W-:Y:S01]  /*7110*/  FFMA R7, R49, R52, R7 ;  /* 0x0000003431077223 */ /* 0x000fe20000000007 */
[----:B------:R-:W-:Y:S02]  /*7120*/  HADD2.F32 R51, -RZ, R4.H1_H1 ;  /* 0x30000004ff337230 */ /* 0x000fe40000004100 */
[C---:B------:R-:W-:Y:S01]  /*7130*/  FMUL R4, R47.reuse, R9 ;  /* 0x000000092f047220 */ /* 0x040fe20000400000 */
[--C-:B------:R-:W-:Y:S02]  /*7140*/  HADD2.F32 R52, -RZ, R5.reuse.H0_H0 ;  /* 0x20000005ff347230 */ /* 0x100fe40000004100 */
[----:B------:R-:W-:Y:S01]  /*7150*/  FMUL R16, R47, R21 ;  /* 0x000000152f107220 */ /* 0x000fe20000400000 */
[----:B------:R-:W-:Y:S01]  /*7160*/  F2FP.SATFINITE.RELU.E4M3.F32.PACK_AB_MERGE_C R78, R7, R3, RZ ;  /* 0x00000003074e723e */ /* 0x000fe200048078ff */
[C---:B------:R-:W-:Y:S01]  /*7170*/  FMUL R3, R47.reuse, R8 ;  /* 0x000000082f037220 */ /* 0x040fe20000400000 */
[----:B------:R-:W-:Y:S02]  /*7180*/  HADD2.F32 R77, -RZ, R5.H1_H1 ;  /* 0x30000005ff4d7230 */ /* 0x000fe40000004100 */
[C---:B------:R-:W-:Y:S01]  /*7190*/  FMUL R7, R47.reuse, R12 ;  /* 0x0000000c2f077220 */ /* 0x040fe20000400000 */
[----:B------:R-:W-:Y:S01]  /*71a0*/  FMUL R8, R47, R13 ;  /* 0x0000000d2f087220 */ /* 0x000fe20000400000 */
[C---:B------:R-:W-:Y:S01]  /*71b0*/  FFMA R3, R49.reuse, R53, R3 ;  /* 0x0000003531037223 */ /* 0x040fe20000000003 */
[----:B------:R-:W-:Y:S01]  /*71c0*/  FFMA R4, R49, R54, R4 ;  /* 0x0000003631047223 */ /* 0x000fe20000000004 */
[C---:B------:R-:W-:Y:S01]  /*71d0*/  FMUL R12, R47.reuse, R17 ;  /* 0x000000112f0c7220 */ /* 0x040fe20000400000 */
[C---:B------:R-:W-:Y:S01]  /*71e0*/  FMUL R5, R47.reuse, R10 ;  /* 0x0000000a2f057220 */ /* 0x040fe20000400000 */
[C---:B------:R-:W-:Y:S01]  /*71f0*/  FMUL R9, R47.reuse, R14 ;  /* 0x0000000e2f097220 */ /* 0x040fe20000400000 */
[C---:B------:R-:W-:Y:S01]  /*7200*/  FMUL R10, R47.reuse, R15 ;  /* 0x0000000f2f0a7220 */ /* 0x040fe20000400000 */
[----:B------:R-:W-:Y:S01]  /*7210*/  FMUL R15, R47, R20 ;  /* 0x000000142f0f7220 */ /* 0x000fe20000400000 */
[C---:B------:R-:W-:Y:S01]  /*7220*/  FFMA R5, R49.reuse, R55, R5 ;  /* 0x0000003731057223 */ /* 0x040fe20000000005 */
[C---:B------:R-:W-:Y:S01]  /*7230*/  FFMA R6, R49.reuse, R56, R6 ;  /* 0x0000003831067223 */ /* 0x040fe20000000006 */
[C---:B------:R-:W-:Y:S01]  /*7240*/  FFMA R7, R49.reuse, R57, R7 ;  /* 0x0000003931077223 */ /* 0x040fe20000000007 */
[C---:B------:R-:W-:Y:S01]  /*7250*/  FFMA R8, R49.reuse, R58, R8 ;  /* 0x0000003a31087223 */ /* 0x040fe20000000008 */
[--C-:B------:R-:W-:Y:S02]  /*7260*/  HADD2.F32 R63, -RZ, R64.reuse.H0_H0 ;  /* 0x20000040ff3f7230 */ /* 0x100fe40000004100 */
[C---:B------:R-:W-:Y:S01]  /*7270*/  FFMA R9, R49.reuse, R59, R9 ;  /* 0x0000003b31097223 */ /* 0x040fe20000000009 */
[----:B------:R-:W-:Y:S01]  /*7280*/  F2FP.SATFINITE.RELU.E4M3.F32.PACK_AB_MERGE_C R5, R6, R5, RZ ;  /* 0x000000050605723e */ /* 0x000fe200048078ff */
[C---:B------:R-:W-:Y:S01]  /*7290*/  FFMA R10, R49.reuse, R60, R10 ;  /* 0x0000003c310a7223 */ /* 0x040fe2000000000a */
[C---:B------:R-:W-:Y:S01]  /*72a0*/  FFMA R11, R49.reuse, R61, R11 ;  /* 0x0000003d310b7223 */ /* 0x040fe2000000000b */
[----:B------:R-:W-:Y:S01]  /*72b0*/  FFMA R12, R49, R62, R12 ;  /* 0x0000003e310c7223 */ /* 0x000fe2000000000c */
[C---:B------:R-:W-:Y:S01]  /*72c0*/  FMUL R20, R47.reuse, R25 ;  /* 0x000000192f147220 */ /* 0x040fe20000400000 */
[C---:B------:R-:W-:Y:S01]  /*72d0*/  FMUL R25, R47.reuse, R30 ;  /* 0x0000001e2f197220 */ /* 0x040fe20000400000 */
[C---:B------:R-:W-:Y:S01]  /*72e0*/  FMUL R30, R47.reuse, R35 ;  /* 0x000000232f1e7220 */ /* 0x040fe20000400000 */
[----:B------:R-:W-:Y:S01]  /*72f0*/  F2FP.SATFINITE.RELU.E4M3.F32.PACK_AB_MERGE_C R9, R10, R9, RZ ;  /* 0x000000090a09723e */ /* 0x000fe200048078ff */
[----:B------:R-:W-:Y:S02]  /*7300*/  HADD2.F32 R64, -RZ, R64.H1_H1 ;  /* 0x30000040ff407230 */ /* 0x000fe40000004100 */
[C---:B------:R-:W-:Y:S01]  /*7310*/  FMUL R13, R47.reuse, R18 ;  /* 0x000000122f0d7220 */ /* 0x040fe20000400000 */
[C---:B------:R-:W-:Y:S01]  /*7320*/  FMUL R14, R47.reuse, R19 ;  /* 0x000000132f0e7220 */ /* 0x040fe20000400000 */
[C---:B------:R-:W-:Y:S01]  /*7330*/  FMUL R17, R47.reuse, R22 ;  /* 0x000000162f117220 */ /* 0x040fe20000400000 */
[----:B------:R-:W-:Y:S01]  /*7340*/  FMUL R18, R47, R23 ;  /* 0x000000172f127220 */ /* 0x000fe20000400000 */
[C---:B------:R-:W-:Y:S01]  /*7350*/  FFMA R13, R49.reuse, R63, R13 ;  /* 0x0000003f310d7223 */ /* 0x040fe2000000000d */
[C---:B------:R-:W-:Y:S01]  /*7360*/  FFMA R14, R49.reuse, R64, R14 ;  /* 0x00000040310e7223 */ /* 0x040fe2000000000e */
[----:B------:R-:W-:Y:S01]  /*7370*/  FFMA R15, R49, R65, R15 ;  /* 0x00000041310f7223 */ /* 0x000fe2000000000f */
[----:B------:R-:W-:Y:S01]  /*7380*/  FMUL R19, R47, R24 ;  /* 0x000000182f137220 */ /* 0x000fe20000400000 */
[C---:B------:R-:W-:Y:S01]  /*7390*/  FFMA R16, R49.reuse, R66, R16 ;  /* 0x0000004231107223 */ /* 0x040fe20000000010 */
[----:B------:R-:W-:Y:S01]  /*73a0*/  FFMA R17, R49, R67, R17 ;  /* 0x0000004331117223 */ /* 0x000fe20000000011 */
[----:B------:R-:W-:Y:S01]  /*73b0*/  F2FP.SATFINITE.RELU.E4M3.F32.PACK_AB_MERGE_C R13, R14, R13, RZ ;  /* 0x0000000d0e0d723e */ /* 0x000fe200048078ff */
[C---:B------:R-:W-:Y:S01]  /*73c0*/  FMUL R21, R47.reuse, R26 ;  /* 0x0000001a2f157220 */ /* 0x040fe20000400000 */
[----:B------:R-:W-:Y:S01]  /*73d0*/  FMUL R22, R47, R27 ;  /* 0x0000001b2f167220 */ /* 0x000fe20000400000 */
[C---:B------:R-:W-:Y:S01]  /*73e0*/  FFMA R18, R49.reuse, R68, R18 ;  /* 0x0000004431127223 */ /* 0x040fe20000000012 */
[----:B------:R-:W-:Y:S01]  /*73f0*/  FFMA R19, R49, R69, R19 ;  /* 0x0000004531137223 */ /* 0x000fe20000000013 */
[----:B------:R-:W-:Y:S01]  /*7400*/  FMUL R23, R47, R28 ;  /* 0x0000001c2f177220 */ /* 0x000fe20000400000 */
[----:B------:R-:W-:Y:S01]  /*7410*/  FFMA R20, R49, R70, R20 ;  /* 0x0000004631147223 */ /* 0x000fe20000000014 */
[----:B------:R-:W-:Y:S01]  /*7420*/  FMUL R24, R47, R29 ;  /* 0x0000001d2f187220 */ /* 0x000fe20000400000 */
[C---:B------:R-:W-:Y:S01]  /*7430*/  FFMA R21, R49.reuse, R71, R21 ;  /* 0x0000004731157223 */ /* 0x040fe20000000015 */
[----:B------:R-:W-:Y:S01]  /*7440*/  FFMA R22, R49, R72, R22 ;  /* 0x0000004831167223 */ /* 0x000fe20000000016 */
[C---:B------:R-:W-:Y:S01]  /*7450*/  FMUL R26, R47.reuse, R31 ;  /* 0x0000001f2f1a7220 */ /* 0x040fe20000400000 */
[----:B------:R-:W-:Y:S01]  /*7460*/  FMUL R27, R47, R32 ;  /* 0x000000202f1b7220 */ /* 0x000fe20000400000 */
[----:B------:R-:W-:Y:S01]  /*7470*/  FFMA R23, R49, R73, R23 ;  /* 0x0000004931177223 */ /* 0x000fe20000000017 */
[----:B------:R-:W-:Y:S01]  /*7480*/  FMUL R28, R47, R33 ;  /* 0x000000212f1c7220 */ /* 0x000fe20000400000 */
[----:B------:R-:W-:Y:S01]  /*7490*/  FFMA R24, R49, R74, R24 ;  /* 0x0000004a31187223 */ /* 0x000fe20000000018 */
[----:B------:R-:W-:Y:S01]  /*74a0*/  FMUL R29, R47, R34 ;  /* 0x000000222f1d7220 */ /* 0x000fe20000400000 */
[C---:B------:R-:W-:Y:S01]  /*74b0*/  FFMA R25, R49.reuse, R75, R25 ;  /* 0x0000004b31197223 */ /* 0x040fe20000000019 */
[C---:B------:R-:W-:Y:S01]  /*74c0*/  FFMA R26, R49.reuse, R76, R26 ;  /* 0x0000004c311a7223 */ /* 0x040fe2000000001a */
[C---:B------:R-:W-:Y:S01]  /*74d0*/  FFMA R27, R49.reuse, R50, R27 ;  /* 0x00000032311b7223 */ /* 0x040fe2000000001b */
[C---:B------:R-:W-:Y:S01]  /*74e0*/  FFMA R28, R49.reuse, R51, R28 ;  /* 0x00000033311c7223 */ /* 0x040fe2000000001c */
[----:B------:R-:W-:Y:S01]  /*74f0*/  F2FP.SATFINITE.RELU.E4M3.F32.PACK_AB_MERGE_C R17, R18, R17, RZ ;  /* 0x000000111211723e */ /* 0x000fe200048078ff */
[C---:B------:R-:W-:Y:S01]  /*7500*/  FFMA R29, R49.reuse, R52, R29 ;  /* 0x00000034311d7223 */ /* 0x040fe2000000001d */
[----:B------:R-:W-:Y:S01]  /*7510*/  F2FP.SATFINITE.RELU.E4M3.F32.PACK_AB_MERGE_C R21, R22, R21, RZ ;  /* 0x000000151615723e */ /* 0x000fe200048078ff */
[----:B------:R-:W-:Y:S01]  /*7520*/  FFMA R30, R49, R77, R30 ;  /* 0x0000004d311e7223 */ /* 0x000fe2000000001e */
[----:B------:R-:W-:Y:S02]  /*7530*/  F2FP.SATFINITE.RELU.E4M3.F32.PACK_AB_MERGE_C R32, R2, R0, R78 ;  /* 0x000000000220723e */ /* 0x000fe4000480784e */
[----:B------:R-:W-:Y:S02]  /*7540*/  F2FP.SATFINITE.RELU.E4M3.F32.PACK_AB_MERGE_C R33, R4, R3, R5 ;  /* 0x000000030421723e */ /* 0x000fe40004807805 */
[----:B------:R-:W-:Y:S02]  /*7550*/  F2FP.SATFINITE.RELU.E4M3.F32.PACK_AB_MERGE_C R34, R8, R7, R9 ;  /* 0x000000070822723e */ /* 0x000fe40004807809 */
[----:B------:R-:W-:Y:S02]  /*7560*/  F2FP.SATFINITE.RELU.E4M3.F32.PACK_AB_MERGE_C R35, R12, R11, R13 ;  /* 0x0000000b0c23723e */ /* 0x000fe4000480780d */
[----:B------:R-:W-:Y:S02]  /*7570*/  F2FP.SATFINITE.RELU.E4M3.F32.PACK_AB_MERGE_C R16, R16, R15, R17 ;  /* 0x0000000f1010723e */ /* 0x000fe40004807811 */
[----:B------:R-:W-:Y:S01]  /*7580*/  F2FP.SATFINITE.RELU.E4M3.F32.PACK_AB_MERGE_C R17, R20, R19, R21 ;  /* 0x000000131411723e */ /* 0x000fe20004807815 */
[----:B------:R1:W-:Y:S01]  /*7590*/  STS.128 [R104+UR45+0x4300], R32 ;  /* 0x0043002068007988 */ /* 0x0003e20008000c2d */
[----:B------:R-:W-:Y:S02]  /*75a0*/  F2FP.SATFINITE.RELU.E4M3.F32.PACK_AB_MERGE_C R18, R26, R25, RZ ;  /* 0x000000191a12723e */ /* 0x000fe400048078ff */
[----:B------:R-:W-:Y:S02]  /*75b0*/  F2FP.SATFINITE.RELU.E4M3.F32.PACK_AB_MERGE_C R19, R30, R29, RZ ;  /* 0x0000001d1e13723e */ /* 0x000fe400048078ff */
[----:B------:R-:W-:Y:S02]  /*75c0*/  F2FP.SATFINITE.RELU.E4M3.F32.PACK_AB_MERGE_C R18, R24, R23, R18 ;  /* 0x000000171812723e */ /* 0x000fe40004807812 */
[----:B------:R-:W-:Y:S02]  /*75d0*/  F2FP.SATFINITE.RELU.E4M3.F32.PACK_AB_MERGE_C R19, R28, R27, R19 ;  /* 0x0000001b1c13723e */ /* 0x000fe40004807813 */
[----:B------:R-:W-:Y:S02]  /*75e0*/  LEA R0, R109, UR45, 0x3 ;  /* 0x0000002d6d007c11 */ /* 0x000fe4000f8e18ff */
[----:B------:R-:W-:Y:S01]  /*75f0*/  @!P6 SHF.L.U32 R2, R108, 0x1f, RZ ;  /* 0x0000001f6c02e819 */ /* 0x000fe200000006ff */
[----:B------:R1:W-:Y:S01]  /*7600*/  STS.128 [R117+0x4300], R16 ;  /* 0x0043001075007388 */ /* 0x0003e20000000c00 */
[----:B------:R-:W-:Y:S01]  /*7610*/  @!PT LDS RZ, [RZ] ;  /* 0x00000000fffff984 */ /* 0x000fe20000000800 */
[----:B------:R-:W-:Y:S01]  /*7620*/  @!PT LDS RZ, [RZ] ;  /* 0x00000000fffff984 */ /* 0x000fe20000000800 */
[----:B------:R-:W-:Y:S01]  /*7630*/  @!PT LDS RZ, [RZ] ;  /* 0x00000000fffff984 */ /* 0x000fe20000000800 */
[----:B------:R-:W-:Y:S01]  /*7640*/  @!PT LDS RZ, [RZ] ;  /* 0x00000000fffff984 */ /* 0x000fe20000000800 */
[----:B------:R2:W-:Y:S07]  /*7650*/  MEMBAR.ALL.CTA ;  /* 0x0000000000007992 */ /* 0x0005ee0000008000 */
[----:B--2---:R-:W2:Y:S02]  /*7660*/  FENCE.VIEW.ASYNC.S ;  /* 0x00000000000073c6 */ /* 0x004ea40000000000 */
[----:B--2---:R-:W-:Y:S06]  /*7670*/  BAR.SYNC.DEFER_BLOCKING 0x1, 0x80 ;  /* 0x0042000000007b1d */ /* 0x004fec0000010000 */
[----:B------:R-:W-:Y:S05]  /*7680*/  @P0 BRA `(.L_x_131) ;  /* 0x0000000000380947 */ /* 0x000fea0003800000 */
[----:B------:R-:W-:Y:S02]  /*7690*/  UIADD3 UR4, UPT, UPT, UR45, 0x4300, URZ ;  /* 0x000043002d047890 */ /* 0x000fe4000fffe0ff */
[----:B------:R-:W-:Y:S01]  /*76a0*/  UIADD3 UR8, UP0, UPT, UR50, 0x680, URZ ;  /* 0x0000068032087890 */ /* 0x000fe2000ff1e0ff */
[----:B------:R-:W-:Y:S01]  /*76b0*/  UMOV UR43, UR36 ;  /* 0x00000024002b7c82 */ /* 0x000fe20008000000 */
[----:B------:R-:W-:Y:S02]  /*76c0*/  UIADD3 UR5, UPT, UPT, UR41, 0x80, URZ ;  /* 0x0000008029057890 */ /* 0x000fe4000fffe0ff */
[----:B------:R-:W-:Y:S01]  /*76d0*/  MOV R112, UR4 ;  /* 0x0000000400707c02 */ /* 0x000fe20008000f00 */
[----:B------:R-:W-:Y:S02]  /*76e0*/  UIADD3.X UR9, UPT, UPT, URZ, UR51, URZ, UP0, !UPT ;  /* 0x00000033ff097290 */ /* 0x000fe400087fe4ff */
[----:B------:R-:W-:Y:S01]  /*76f0*/  UIADD3 UR4, UPT, UPT, UR45, 0x4b00, URZ ;  /* 0x00004b002d047890 */ /* 0x000fe2000fffe0ff */
[----:B------:R-:W-:Y:S01]  /*7700*/  R2UR UR40, R112 ;  /* 0x00000000702872ca */ /* 0x000fe200000e0000 */
[----:B------:R-:W-:Y:S01]  /*7710*/  UMOV UR6, UR42 ;  /* 0x0000002a00067c82 */ /* 0x000fe20008000000 */
[----:B------:R-:W-:Y:S11]  /*7720*/  UMOV UR7, UR36 ;  /* 0x0000002400077c82 */ /* 0x000ff60008000000 */
[----:B------:R2:W-:Y:S01]  /*7730*/  UTMASTG.3D [UR40], [UR8] ;  /* 0x00000028080073b5 */ /* 0x0005e20008010000 */
[----:B------:R2:W-:Y:S01]  /*7740*/  UTMASTG.3D [UR4], [UR8] ;  /* 0x00000004080073b5 */ /* 0x0005e20008010000 */
[----:B------:R0:W-:Y:S01]  /*7750*/  UTMACMDFLUSH ;  /* 0x00000000000079b7 */ /* 0x0001e20000000000 */
[----:B--2---:R-:W-:Y:S04]  /*7760*/  DEPBAR.LE SB0, 0x1 ;  /* 0x000080400000791a */ /* 0x004fe80000000000 */
.L_x_131:
[----:B------:R-:W-:Y:S05]  /*7770*/  BSYNC.RECONVERGENT B0 ;  /* 0x0000000000007941 */ /* 0x000fea0003800200 */
.L_x_130:
[----:B------:R-:W-:Y:S06]  /*7780*/  BAR.SYNC.DEFER_BLOCKING 0x1, 0x80 ;  /* 0x0042000000007b1d */ /* 0x000fec0000010000 */
[----:B------:R-:W2:Y:S01]  /*7790*/  @!P6 SYNCS.PHASECHK.TRANS64.TRYWAIT P0, [R0+URZ+0x100], R2 ;  /* 0x000100020000e5a7 */ /* 0x000ea200080011ff */
[----:B------:R-:W-:Y:S01]  /*77a0*/  BSSY B1, `(.L_x_132) ;  /* 0x0000021000017945 */ /* 0x000fe20003800000 */
[----:B--2---:R-:W-:Y:S03]  /*77b0*/  @!P6 SEL R118, RZ, 0x1, !P0 ;  /* 0x00000001ff76e807 */ /* 0x004fe60004000000 */
[----:B------:R-:W-:Y:S05]  /*77c0*/  @P6 BRA `(.L_x_133) ;  /* 0x0000000000786947 */ /* 0x000fea0003800000 */
[----:B------:R-:W-:Y:S01]  /*77d0*/  ISETP.NE.AND P1, PT, R119, RZ, PT ;  /* 0x000000ff7700720c */ /* 0x000fe20003f25270 */
[----:B------:R-:W-:Y:S01]  /*77e0*/  BSSY B0, `(.L_x_134) ;  /* 0x0000009000007945 */ /* 0x000fe20003800000 */
[----:B------:R-:W-:Y:S11]  /*77f0*/  ISETP.NE.AND P0, PT, R118, RZ, PT ;  /* 0x000000ff7600720c */ /* 0x000ff60003f05270 */
[----:B------:R-:W-:Y:S05]  /*7800*/  @P1 IMAD R2, R109, 0x1000, R104 ;  /* 0x000010006d021824 */ /* 0x000fea00078e0268 */
[----:B------:R-:W-:Y:S05]  /*7810*/  @P1 IADD3 R4, PT, PT, R2, UR45, RZ ;  /* 0x0000002d02041c10 */ /* 0x000fea000fffe0ff */
[----:B------:R-:W-:Y:S01]  /*7820*/  @P1 IMAD.IADD R4, R4, 0x1, R120 ;  /* 0x0000000104041824 */ /* 0x000fe200078e0278 */
[----:B------:R-:W-:Y:S06]  /*7830*/  @P0 BRA `(.L_x_135) ;  /* 0x00000000000c0947 */ /* 0x000fec0003800000 */
[----:B------:R-:W-:Y:S04]  /*7840*/  SHF.L.U32 R3, R108, 0x1f, RZ ;  /* 0x0000001f6c037819 */ /* 0x000fe800000006ff */
[----:B------:R-:W2:Y:S02]  /*7850*/  SYNCS.PHASECHK.TRANS64.TRYWAIT P0, [R0+URZ+0x100], R3 ;  /* 0x00010003000075a7 */ /* 0x000ea400080011ff */
[----:B--2---:R-:W-:Y:S05]  /*7860*/  @!P0 BRA `(.L_x_136) ;  /* 0x0000003800648947 */ /* 0x004fea0003800000 */
.L_x_135:
[----:B------:R-:W-:Y:S05]  /*7870*/  BSYNC B0 ;  /* 0x0000000000007941 */ /* 0x000fea0003800000 */
.L_x_134:
[----:B------:R-:W-:Y:S01]  /*7880*/  ISETP.NE.AND P0, PT, R119, RZ, PT ;  /* 0x000000ff7700720c */ /* 0x000fe20003f05270 */
[----:B------:R-:W-:Y:S11]  /*7890*/  VIADD R109, R109, 0x1 ;  /* 0x000000016d6d7836 */ /* 0x000ff60000000000 */
[----:B------:R-:W-:Y:S01]  /*78a0*/  @!UPT UIADD3 URZ, UPT, UPT, URZ, URZ, URZ ;  /* 0x000000fffffff290 */ /* 0x000fe2000fffe0ff */
[----:B------:R3:W4:Y:S04]  /*78b0*/  @P0 LDS.128 R80, [R2+UR45+0x300] ;  /* 0x0003002d02500984 */ /* 0x0007280008000c00 */
[----:B------:R1:W1:Y:S01]  /*78c0*/  @P0 LDS.128 R84, [R4+0x300] ;  /* 0x0003000004540984 */ /* 0x0002620000000c00 */
        /* <DEDUP_REMOVED lines=8> */
[----:B---3--:R-:W-:Y:S02]  /*7950*/  VIADD R2, R0, 0x120 ;  /* 0x0000012000027836 */ /* 0x008fe40000000000 */
[----:B--2---:R-:W-:Y:S05]  /*7960*/  IMAD.U32 R0, RZ, RZ, UR37 ;  /* 0x00000025ff007e24 */ /* 0x004fea000f8e00ff */
[----:B------:R-:W-:Y:S04]  /*7970*/  PRMT R0, R0, 0x654, R2 ;  /* 0x0000065400007816 */ /* 0x000fe80000000002 */
[----:B-----5:R2:W-:Y:S02]  /*7980*/  SYNCS.ARRIVE.TRANS64.RED.A1T0 RZ, [R0+URZ], RZ ;  /* 0x000000ff00ff79a7 */ /* 0x0205e400081004ff */
[----:B--2---:R-:W-:Y:S04]  /*7990*/  SEL R0, RZ, 0x1, P0 ;  /* 0x00000001ff007807 */ /* 0x004fe80000000000 */
[----:B-1--4-:R-:W-:Y:S02]  /*79a0*/  LOP3.LUT R108, R108, R0, RZ, 0x3c, !PT ;  /* 0x000000006c6c7212 */ /* 0x012fe400078e3cff */
.L_x_133:
[----:B------:R-:W-:Y:S05]  /*79b0*/  BSYNC B1 ;  /* 0x0000000000017941 */ /* 0x000fea0003800000 */
.L_x_132:
[----:B------:R-:W-:Y:S05]  /*79c0*/  VIADD R0, R48, 0x20 ;  /* 0x0000002030007836 */ /* 0x000fea0000000000 */
[----:B------:R-:W-:Y:S04]  /*79d0*/  SHF.R.U32.HI R0, RZ, 0x15, R0 ;  /* 0x00000015ff007819 */ /* 0x000fe80000011600 */
[----:B------:R-:W-:Y:S11]  /*79e0*/  LOP3.LUT P0, RZ, R0, 0x3, R106, 0x48, !PT ;  /* 0x0000000300ff7812 */ /* 0x000ff6000780486a */
[----:B------:R-:W-:Y:S02]  /*79f0*/  @!UPT UIADD3 URZ, UPT, UPT, URZ, URZ, URZ ;  /* 0x000000fffffff290 */ /* 0x000fe4000fffe0ff */
[----:B------:R-:W-:Y:S05]  /*7a00*/  @!P0 BRA `(.L_x_137) ;  /* 0x0000000000408947 */ /* 0x000fea0003800000 */
[----:B------:R-:W2:Y:S01]  /*7a10*/  LDCU.64 UR8, c[0x4][0x78] ;  /* 0x01000f00ff0877ac */ /* 0x000ea20008000a00 */
[----:B------:R-:W-:Y:S01]  /*7a20*/  MOV R3, 0x0 ;  /* 0x0000000000037802 */ /* 0x000fe20000000f00 */
[----:B------:R-:W-:Y:S02]  /*7a30*/  HFMA2 R12, -RZ, RZ, 0, 5.9604644775390625e-08 ;  /* 0x00000001ff0c7431 */ /* 0x000fe400000001ff */
[----:B------:R-:W-:Y:S02]  /*7a40*/  IMAD.MOV.U32 R8, RZ, RZ, 0x192 ;  /* 0x00000192ff087424 */ /* 0x000fe400078e00ff */
[----:B------:R-:W-:Y:S01]  /*7a50*/  IMAD.MOV.U32 R13, RZ, RZ, RZ ;  /* 0x000000ffff0d7224 */ /* 0x000fe200078e00ff */
[----:B------:R-:W3:Y:S01]  /*7a60*/  LDCU.64 UR6, c[0x4][0x80] ;  /* 0x01001000ff0677ac */ /* 0x000ee20008000a00 */
[----:B------:R-:W4:Y:S01]  /*7a70*/  LDC.64 R2, c[0x4][R3] ;  /* 0x0100000003027b82 */ /* 0x000f220000000a00 */
[----:B------:R-:W5:Y:S01]  /*7a80*/  LDCU.64 UR4, c[0x4][0x18] ;  /* 0x01000300ff0477ac */ /* 0x000f620008000a00 */
[----:B--2---:R-:W-:Y:S01]  /*7a90*/  MOV R5, UR9 ;  /* 0x0000000900057c02 */ /* 0x004fe20008000f00 */
[----:B------:R-:W-:Y:S01]  /*7aa0*/  IMAD.U32 R4, RZ, RZ, UR8 ;  /* 0x00000008ff047e24 */ /* 0x000fe2000f8e00ff */
[----:B---3--:R-:W-:Y:S01]  /*7ab0*/  MOV R7, UR7 ;  /* 0x0000000700077c02 */ /* 0x008fe20008000f00 */
[----:B------:R-:W-:Y:S01]  /*7ac0*/  IMAD.U32 R6, RZ, RZ, UR6 ;  /* 0x00000006ff067e24 */ /* 0x000fe2000f8e00ff */
[----:B-----5:R-:W-:Y:S01]  /*7ad0*/  MOV R11, UR5 ;  /* 0x00000005000b7c02 */ /* 0x020fe20008000f00 */
[----:B------:R-:W-:Y:S02]  /*7ae0*/  IMAD.U32 R10, RZ, RZ, UR4 ;  /* 0x00000004ff0a7e24 */ /* 0x000fe4000f8e00ff */
[----:B------:R-:W-:Y:S07]  /*7af0*/  LEPC R20, `(.L_x_137) ;  /* 0x000000001014794e */ /* 0x000fee0000000000 */
[----:B-1--4-:R-:W-:Y:S05]  /*7b00*/  CALL.ABS.NOINC R2 ;  /* 0x0000000002007343 */ /* 0x012fea0003c00000 */
.L_x_137:
[-C--:B------:R-:W-:Y:S01]  /*7b10*/  F2FP.F16.E4M3.UNPACK_B R0, R81.reuse ;  /* 0x00000051ff00723e */ /* 0x080fe200020006ff */
[----:B------:R-:W-:Y:S05]  /*7b20*/  WARPSYNC.ALL ;  /* 0x0000000000007948 */ /* 0x000fea0003800000 */
[----:B------:R-:W-:Y:S01]  /*7b30*/  R2UR UR4, R48 ;  /* 0x00000000300472ca */ /* 0x000fe200000e0000 */
[--C-:B------:R-:W-:Y:S01]  /*7b40*/  HADD2.F32 R54, -RZ, R0.reuse.H0_H0 ;  /* 0x20000000ff367230 */ /* 0x100fe20000004100 */
[-C--:B------:R-:W-:Y:S01]  /*7b50*/  F2FP.F16.E4M3.UNPACK_B R2, R80.reuse.H1 ;  /* 0x00000050ff02723e */ /* 0x080fe200030006ff */
[----:B------:R-:W-:Y:S01]  /*7b60*/  HADD2.F32 R55, -RZ, R0.H1_H1 ;  /* 0x30000000ff377230 */ /* 0x000fe20000004100 */
[----:B------:R-:W-:Y:S01]  /*7b70*/  F2FP.F16.E4M3.UNPACK_B R0, R81.H1 ;  /* 0x00000051ff00723e */ /* 0x000fe200030006ff */
[----:B------:R-:W-:Y:S01]  /*7b80*/  BSSY.RECONVERGENT B0, `(.L_x_138) ;  /* 0x0000099000007945 */ /* 0x000fe20003800200 */
[----:B------:R-:W-:Y:S01]  /*7b90*/  F2FP.F16.E4M3.UNPACK_B R3, R80 ;  /* 0x00000050ff03723e */ /* 0x000fe200020006ff */
[----:B------:R-:W-:Y:S01]  /*7ba0*/  HADD2.F32 R52, -RZ, R2.H0_H0 ;  /* 0x20000002ff347230 */ /* 0x000fe20000004100 */
[----:B------:R-:W-:Y:S01]  /*7bb0*/  ISETP.NE.AND P0, PT, R113, RZ, PT ;  /* 0x000000ff7100720c */ /* 0x000fe20003f05270 */
[--C-:B------:R-:W-:Y:S01]  /*7bc0*/  HADD2.F32 R56, -RZ, R0.reuse.H0_H0 ;  /* 0x20000000ff387230 */ /* 0x100fe20000004100 */
[----:B------:R-:W-:Y:S01]  /*7bd0*/  ISETP.NE.AND P6, PT, R121, RZ, PT ;  /* 0x000000ff7900720c */ /* 0x000fe20003fc5270 */
[----:B------:R-:W-:Y:S01]  /*7be0*/  HADD2.F32 R57, -RZ, R0.H1_H1 ;  /* 0x30000000ff397230 */ /* 0x000fe20000004100 */
[-C--:B------:R-:W-:Y:S01]  /*7bf0*/  F2FP.F16.E4M3.UNPACK_B R0, R83.reuse ;  /* 0x00000053ff00723e */ /* 0x080fe200020006ff */
[----:B-1----:R-:W1:Y:S01]  /*7c00*/  LDTM.x32 R4, tmem[UR4+0x20] ;  /* 0x00002004000479ee */ /* 0x002e6200082c0000 */
[----:B------:R-:W-:Y:S01]  /*7c10*/  HADD2.F32 R53, -RZ, R2.H1_H1 ;  /* 0x30000002ff357230 */ /* 0x000fe20000004100 */
[----:B------:R-:W-:Y:S01]  /*7c20*/  F2FP.F16.E4M3.UNPACK_B R2, R82.H1 ;  /* 0x00000052ff02723e */ /* 0x000fe200030006ff */
[--C-:B------:R-:W-:Y:S02]  /*7c30*/  HADD2.F32 R50, -RZ, R3.reuse.H0_H0 ;  /* 0x20000003ff327230 */ /* 0x100fe40000004100 */
[--C-:B------:R-:W-:Y:S02]  /*7c40*/  HADD2.F32 R62, -RZ, R0.reuse.H0_H0 ;  /* 0x20000000ff3e7230 */ /* 0x100fe40000004100 */
[----:B------:R-:W-:Y:S01]  /*7c50*/  HADD2.F32 R63, -RZ, R0.H1_H1 ;  /* 0x30000000ff3f7230 */ /* 0x000fe20000004100 */
[----:B------:R-:W-:Y:S01]  /*7c60*/  F2FP.F16.E4M3.UNPACK_B R0, R84.H1 ;  /* 0x00000054ff00723e */ /* 0x000fe200030006ff */
[--C-:B------:R-:W-:Y:S02]  /*7c70*/  HADD2.F32 R60, -RZ, R2.reuse.H0_H0 ;  /* 0x20000002ff3c7230 */ /* 0x100fe40000004100 */
[----:B------:R-:W-:Y:S01]  /*7c80*/  HADD2.F32 R61, -RZ, R2.H1_H1 ;  /* 0x30000002ff3d7230 */ /* 0x000fe20000004100 */
[----:B------:R-:W-:Y:S01]  /*7c90*/  F2FP.F16.E4M3.UNPACK_B R2, R83.H1 ;  /* 0x00000053ff02723e */ /* 0x000fe200030006ff */
[----:B------:R-:W-:Y:S01]  /*7ca0*/  HADD2.F32 R51, -RZ, R3.H1_H1 ;  /* 0x30000003ff337230 */ /* 0x000fe20000004100 */
[----:B------:R-:W-:Y:S01]  /*7cb0*/  F2FP.F16.E4M3.UNPACK_B R3, R82 ;  /* 0x00000052ff03723e */ /* 0x000fe200020006ff */
[--C-:B------:R-:W-:Y:S02]  /*7cc0*/  HADD2.F32 R68, -RZ, R0.reuse.H0_H0 ;  /* 0x20000000ff447230 */ /* 0x100fe40000004100 */
[----:B------:R-:W-:Y:S01]  /*7cd0*/  HADD2.F32 R69, -RZ, R0.H1_H1 ;  /* 0x30000000ff457230 */ /* 0x000fe20000004100 */
[-C--:B------:R-:W-:Y:S01]  /*7ce0*/  F2FP.F16.E4M3.UNPACK_B R0, R85.reuse.H1 ;  /* 0x00000055ff00723e */ /* 0x080fe200030006ff */
[--C-:B------:R-:W-:Y:S02]  /*7cf0*/  HADD2.F32 R64, -RZ, R2.reuse.H0_H0 ;  /* 0x20000002ff407230 */ /* 0x100fe40000004100 */
[----:B------:R-:W-:Y:S01]  /*7d00*/  HADD2.F32 R65, -RZ, R2.H1_H1 ;  /* 0x30000002ff417230 */ /* 0x000fe20000004100 */
[----:B------:R-:W-:Y:S01]  /*7d10*/  F2FP.F16.E4M3.UNPACK_B R2, R85 ;  /* 0x00000055ff02723e */ /* 0x000fe200020006ff */
[--C-:B------:R-:W-:Y:S02]  /*7d20*/  HADD2.F32 R58, -RZ, R3.reuse.H0_H0 ;  /* 0x20000003ff3a7230 */ /* 0x100fe40000004100 */
[C---:B-1----:R-:W-:Y:S01]  /*7d30*/  FMUL R7, R47.reuse, R7 ;  /* 0x000000072f077220 */ /* 0x042fe20000400000 */
[----:B------:R-:W-:Y:S01]  /*7d40*/  HADD2.F32 R59, -RZ, R3.H1_H1 ;  /* 0x30000003ff3b7230 */ /* 0x000fe20000004100 */
[----:B------:R-:W-:Y:S01]  /*7d50*/  F2FP.F16.E4M3.UNPACK_B R3, R84 ;  /* 0x00000054ff03723e */ /* 0x000fe200020006ff */
[--C-:B------:R-:W-:Y:S02]  /*7d60*/  HADD2.F32 R72, -RZ, R0.reuse.H0_H0 ;  /* 0x20000000ff487230 */ /* 0x100fe40000004100 */
[C---:B------:R-:W-:Y:S01]  /*7d70*/  FMUL R11, R47.reuse, R11 ;  /* 0x0000000b2f0b7220 */ /* 0x040fe20000400000 */
[----:B------:R-:W-:Y:S01]  /*7d80*/  HADD2.F32 R73, -RZ, R0.H1_H1 ;  /* 0x30000000ff497230 */ /* 0x000fe20000004100 */
[----:B------:R-:W-:Y:S01]  /*7d90*/  F2FP.F16.E4M3.UNPACK_B R0, R87 ;  /* 0x00000057ff00723e */ /* 0x000fe200020006ff */
[--C-:B------:R-:W-:Y:S02]  /*7da0*/  HADD2.F32 R70, -RZ, R2.reuse.H0_H0 ;  /* 0x20000002ff467230 */ /* 0x100fe40000004100 */
[C---:B------:R-:W-:Y:S01]  /*7db0*/  FMUL R15, R47.reuse, R15 ;  /* 0x0000000f2f0f7220 */ /* 0x040fe20000400000 */
[----:B------:R-:W-:Y:S01]  /*7dc0*/  HADD2.F32 R71, -RZ, R2.H1_H1 ;  /* 0x30000002ff477230 */ /* 0x000fe20000004100 */
[-C--:B------:R-:W-:Y:S01]  /*7dd0*/  F2FP.F16.E4M3.UNPACK_B R2, R86.reuse.H1 ;  /* 0x00000056ff02723e */ /* 0x080fe200030006ff */
[--C-:B------:R-:W-:Y:S02]  /*7de0*/  HADD2.F32 R66, -RZ, R3.reuse.H0_H0 ;  /* 0x20000003ff427230 */ /* 0x100fe40000004100 */
[----:B------:R-:W-:Y:S01]  /*7df0*/  HADD2.F32 R67, -RZ, R3.H1_H1 ;  /* 0x30000003ff437230 */ /* 0x000fe20000004100 */
[----:B------:R-:W-:Y:S01]  /*7e00*/  F2FP.F16.E4M3.UNPACK_B R3, R86 ;  /* 0x00000056ff03723e */ /* 0x000fe200020006ff */
[--C-:B------:R-:W-:Y:S02]  /*7e10*/  HADD2.F32 R78, -RZ, R0.reuse.H0_H0 ;  /* 0x20000000ff4e7230 */ /* 0x100fe40000004100 */
[----:B------:R-:W-:Y:S02]  /*7e20*/  HADD2.F32 R79, -RZ, R0.H1_H1 ;  /* 0x30000000ff4f7230 */ /* 0x000fe40000004100 */
[C---:B------:R-:W-:Y:S01]  /*7e30*/  FMUL R0, R47.reuse, R4 ;  /* 0x000000042f007220 */ /* 0x040fe20000400000 */
[--C-:B------:R-:W-:Y:S02]  /*7e40*/  HADD2.F32 R76, -RZ, R2.reuse.H0_H0 ;  /* 0x20000002ff4c7230 */ /* 0x100fe40000004100 */
[----:B------:R-:W-:Y:S01]  /*7e50*/  FMUL R4, R47, R8 ;  /* 0x000000082f047220 */ /* 0x000fe20000400000 */
[----:B------:R-:W-:Y:S02]  /*7e60*/  HADD2.F32 R77, -RZ, R2.H1_H1 ;  /* 0x30000002ff4d7230 */ /* 0x000fe40000004100 */
[----:B------:R-:W-:Y:S01]  /*7e70*/  FFMA R0, R49, R50, R0 ;  /* 0x0000003231007223 */ /* 0x000fe20000000000 */
[--C-:B------:R-:W-:Y:S02]  /*7e80*/  HADD2.F32 R74, -RZ, R3.reuse.H0_H0 ;  /* 0x20000003ff4a7230 */ /* 0x100fe40000004100 */
[C---:B------:R-:W-:Y:S01]  /*7e90*/  FMUL R2, R47.reuse, R5 ;  /* 0x000000052f027220 */ /* 0x040fe20000400000 */
[----:B------:R-:W-:Y:S02]  /*7ea0*/  HADD2.F32 R75, -RZ, R3.H1_H1 ;  /* 0x30000003ff4b7230 */ /* 0x000fe40000004100 */
[C---:B------:R-:W-:Y:S01]  /*7eb0*/  FMUL R5, R47.reuse, R9 ;  /* 0x000000092f057220 */ /* 0x040fe20000400000 */
[----:B------:R-:W-:Y:S01]  /*7ec0*/  FMUL R8, R47, R12 ;  /* 0x0000000c2f087220 */ /* 0x000fe20000400000 */
[----:B------:R-:W-:Y:S01]  /*7ed0*/  FFMA R2, R49, R51, R2 ;  /* 0x0000003331027223 */ /* 0x000fe20000000002 */
[C---:B------:R-:W-:Y:S01]  /*7ee0*/  FMUL R9, R47.reuse, R13 ;  /* 0x0000000d2f097220 */ /* 0x040fe20000400000 */
[C---:B------:R-:W-:Y:S01]  /*7ef0*/  FMUL R12, R47.reuse, R21 ;  /* 0x000000152f0c7220 */ /* 0x040fe20000400000 */
[C---:B------:R-:W-:Y:S01]  /*7f00*/  FMUL R21, R47.reuse, R30 ;  /* 0x0000001e2f157220 */ /* 0x040fe20000400000 */
[C---:B------:R-:W-:Y:S01]  /*7f10*/  FMUL R13, R47.reuse, R22 ;  /* 0x000000162f0d7220 */ /* 0x040fe20000400000 */
        /* <DEDUP_REMOVED lines=9> */
[C---:B------:R-:W-:Y:S01]  /*7fb0*/  FFMA R6, R49.reuse, R56, R6 ;  /* 0x0000003831067223 */ /* 0x040fe20000000006 */
[C---:B------:R-:W-:Y:S01]  /*7fc0*/  FFMA R11, R49.reuse, R57, R11 ;  /* 0x00000039310b7223 */ /* 0x040fe2000000000b */
[C---:B------:R-:W-:Y:S01]  /*7fd0*/  FFMA R8, R49.reuse, R58, R8 ;  /* 0x0000003a31087223 */ /* 0x040fe20000000008 */
[----:B------:R-:W-:Y:S01]  /*7fe0*/  FFMA R9, R49, R59, R9 ;  /* 0x0000003b31097223 */ /* 0x000fe20000000009 */
[----:B------:R-:W-:Y:S01]  /*7ff0*/  F2FP.SATFINITE.RELU.E4M3.F32.PACK_AB_MERGE_C R52, R7, R3, RZ ;  /* 0x000000030734723e */ /* 0x000fe200048078ff */
[----:B------:R-:W-:Y:S01]  /*8000*/  FFMA R10, R49, R60, R10 ;  /* 0x0000003c310a7223 */ /* 0x000fe2000000000a */
[----:B------:R-:W-:Y:S01]  /*8010*/  F2FP.SATFINITE.RELU.E4M3.F32.PACK_AB_MERGE_C R53, R11, R6, RZ ;  /* 0x000000060b35723e */ /* 0x000fe200048078ff */
[----:B------:R-:W-:Y:S01]  /*8020*/  FFMA R15, R49, R61, R15 ;  /* 0x0000003d310f7223 */ /* 0x000fe2000000000f */
[C---:B------:R-:W-:Y:S01]  /*8030*/  FMUL R3, R47.reuse, R16 ;  /* 0x000000102f037220 */ /* 0x040fe20000400000 */
[C---:B------:R-:W-:Y:S01]  /*8040*/  FMUL R6, R47.reuse, R17 ;  /* 0x000000112f067220 */ /* 0x040fe20000400000 */
[----:B------:R-:W-:Y:S01]  /*8050*/  F2FP.F16.E4M3.UNPACK_B R51, R87.H1 ;  /* 0x00000057ff33723e */ /* 0x000fe200030006ff */
[----:B------:R-:W-:Y:S01]  /*8060*/  FMUL R11, R47, R20 ;  /* 0x000000142f0b7220 */ /* 0x000fe20000400000 */
[----:B------:R-:W-:Y:S01]  /*8070*/  F2FP.SATFINITE.RELU.E4M3.F32.PACK_AB_MERGE_C R54, R15, R10, RZ ;  /* 0x0000000a0f36723e */ /* 0x000fe200048078ff */
[C---:B------:R-:W-:Y:S01]  /*8080*/  FFMA R3, R49.reuse, R62, R3 ;  /* 0x0000003e31037223 */ /* 0x040fe20000000003 */
[----:B------:R-:W-:Y:S01]  /*8090*/  FFMA R6, R49, R63, R6 ;  /* 0x0000003f31067223 */ /* 0x000fe20000000006 */
[----:B------:R-:W-:Y:S01]  /*80a0*/  FMUL R20, R47, R29 ;  /* 0x0000001d2f147220 */ /* 0x000fe20000400000 */
[----:B------:R-:W-:Y:S01]  /*80b0*/  F2FP.SATFINITE.RELU.E4M3.F32.PACK_AB_MERGE_C R29, R5, R4, R53 ;  /* 0x00000004051d723e */ /* 0x000fe20004807835 */
[----:B------:R-:W-:Y:S01]  /*80c0*/  FMUL R10, R47, R19 ;  /* 0x000000132f0a7220 */ /* 0x000fe20000400000 */
[----:B------:R-:W-:Y:S01]  /*80d0*/  F2FP.SATFINITE.RELU.E4M3.F32.PACK_AB_MERGE_C R30, R9, R8, R54 ;  /* 0x00000008091e723e */ /* 0x000fe20004807836 */
        /* <DEDUP_REMOVED lines=10> */
[----:B------:R-:W-:Y:S01]  /*8180*/  FFMA R14, R49, R69, R14 ;  /* 0x00000045310e7223 */ /* 0x000fe2000000000e */
[----:B------:R-:W-:Y:S01]  /*8190*/  FMUL R18, R47, R27 ;  /* 0x0000001b2f127220 */ /* 0x000fe20000400000 */
[C---:B------:R-:W-:Y:S01]  /*81a0*/  FFMA R15, R49.reuse, R70, R15 ;  /* 0x00000046310f7223 */ /* 0x040fe2000000000f */
[C---:B------:R-:W-:Y:S01]  /*81b0*/  FFMA R16, R49.reuse, R71, R16 ;  /* 0x0000004731107223 */ /* 0x040fe20000000010 */
[C---:B------:R-:W-:Y:S01]  /*81c0*/  FFMA R17, R49.reuse, R72, R17 ;  /* 0x0000004831117223 */ /* 0x040fe20000000011 */
[C---:B------:R-:W-:Y:S01]  /*81d0*/  FFMA R18, R49.reuse, R73, R18 ;  /* 0x0000004931127223 */ /* 0x040fe20000000012 */
[----:B------:R-:W-:Y:S01]  /*81e0*/  FFMA R19, R49, R74, R19 ;  /* 0x0000004a31137223 */ /* 0x000fe20000000013 */
[----:B------:R-:W-:Y:S01]  /*81f0*/  FMUL R23, R47, R32 ;  /* 0x000000202f177220 */ /* 0x000fe20000400000 */
[----:B------:R-:W-:Y:S01]  /*8200*/  FFMA R20, R49, R75, R20 ;  /* 0x0000004b31147223 */ /* 0x000fe20000000014 */
[----:B------:R-:W-:Y:S01]  /*8210*/  FMUL R24, R47, R33 ;  /* 0x000000212f187220 */ /* 0x000fe20000400000 */
[--C-:B------:R-:W-:Y:S02]  /*8220*/  HADD2.F32 R50, -RZ, R51.reuse.H0_H0 ;  /* 0x20000033ff327230 */ /* 0x100fe40000004100 */
[----:B------:R-:W-:Y:S01]  /*8230*/  FFMA R21, R49, R76, R21 ;  /* 0x0000004c31157223 */ /* 0x000fe20000000015 */
[----:B------:R-:W-:Y:S02]  /*8240*/  HADD2.F32 R51, -RZ, R51.H1_H1 ;  /* 0x30000033ff337230 */ /* 0x000fe40000004100 */
[----:B------:R-:W-:Y:S01]  /*8250*/  FMUL R25, R47, R34 ;  /* 0x000000222f197220 */ /* 0x000fe20000400000 */
[----:B------:R-:W-:Y:S01]  /*8260*/  FFMA R22, R49, R77, R22 ;  /* 0x0000004d31167223 */ /* 0x000fe20000000016 */
[----:B------:R-:W-:Y:S01]  /*8270*/  FMUL R26, R47, R35 ;  /* 0x000000232f1a7220 */ /* 0x000fe20000400000 */
[----:B------:R-:W-:Y:S01]  /*8280*/  F2FP.SATFINITE.RELU.E4M3.F32.PACK_AB_MERGE_C R7, R10, R7, RZ ;  /* 0x000000070a07723e */ /* 0x000fe200048078ff */
[C---:B------:R-:W-:Y:S01]  /*8290*/  FFMA R23, R49.reuse, R78, R23 ;  /* 0x0000004e31177223 */ /* 0x040fe20000000017 */
[C---:B------:R-:W-:Y:S01]  /*82a0*/  FFMA R24, R49.reuse, R79, R24 ;  /* 0x0000004f31187223 */ /* 0x040fe20000000018 */
[C---:B------:R-:W-:Y:S01]  /*82b0*/  FFMA R25, R49.reuse, R50, R25 ;  /* 0x0000003231197223 */ /* 0x040fe20000000019 */
[----:B------:R-:W-:Y:S01]  /*82c0*/  FFMA R26, R49, R51, R26 ;  /* 0x00000033311a7223 */ /* 0x000fe2000000001a */
[----:B------:R-:W-:Y:S02]  /*82d0*/  F2FP.SATFINITE.RELU.E4M3.F32.PACK_AB_MERGE_C R28, R2, R0, R52 ;  /* 0x00000000021c723e */ /* 0x000fe40004807834 */
[----:B------:R-:W-:Y:S02]  /*82e0*/  F2FP.SATFINITE.RELU.E4M3.F32.PACK_AB_MERGE_C R31, R6, R3, R7 ;  /* 0x00000003061f723e */ /* 0x000fe40004807807 */
[----:B------:R-:W-:Y:S02]  /*82f0*/  F2FP.SATFINITE.RELU.E4M3.F32.PACK_AB_MERGE_C R13, R14, R13, RZ ;  /* 0x0000000d0e0d723e */ /* 0x000fe400048078ff */
[----:B------:R-:W-:Y:S01]  /*8300*/  F2FP.SATFINITE.RELU.E4M3.F32.PACK_AB_MERGE_C R17, R18, R17, RZ ;  /* 0x000000111211723e */ /* 0x000fe200048078ff */
[----:B------:R1:W-:Y:S01]  /*8310*/  STS.128 [R104+UR45+0x5300], R28 ;  /* 0x0053001c68007988 */ /* 0x0003e20008000c2d */
[----:B------:R-:W-:Y:S02]  /*8320*/  F2FP.SATFINITE.RELU.E4M3.F32.PACK_AB_MERGE_C R14, R22, R21, RZ ;  /* 0x00000015160e723e */ /* 0x000fe400048078ff */
[----:B------:R-:W-:Y:S02]  /*8330*/  F2FP.SATFINITE.RELU.E4M3.F32.PACK_AB_MERGE_C R25, R26, R25, RZ ;  /* 0x000000191a19723e */ /* 0x000fe400048078ff */
[----:B------:R-:W-:Y:S02]  /*8340*/  F2FP.SATFINITE.RELU.E4M3.F32.PACK_AB_MERGE_C R12, R12, R11, R13 ;  /* 0x0000000b0c0c723e */ /* 0x000fe4000480780d */
[----:B------:R-:W-:Y:S02]  /*8350*/  F2FP.SATFINITE.RELU.E4M3.F32.PACK_AB_MERGE_C R13, R16, R15, R17 ;  /* 0x0000000f100d723e */ /* 0x000fe40004807811 */
        /* <DEDUP_REMOVED lines=13> */
[----:B------:R-:W-:Y:S02]  /*8430*/  UIADD3 UR12, UP0, UPT, UR50, 0x680, URZ ;  /* 0x00000680320c7890 */ /* 0x000fe4000ff1e0ff */
[----:B------:R-:W-:Y:S02]  /*8440*/  UIADD3 UR9, UPT, UPT, UR41, 0x20, URZ ;  /* 0x0000002029097890 */ /* 0x000fe4000fffe0ff */
[----:B------:R-:W-:Y:S02]  /*8450*/  UIADD3 UR8, UPT, UPT, UR45, 0x5300, URZ ;  /* 0x000053002d087890 */ /* 0x000fe4000fffe0ff */
[----:B------:R-:W-:Y:S01]  /*8460*/  UIADD3.X UR13, UPT, UPT, URZ, UR51, URZ, UP0, !UPT ;  /* 0x00000033ff0d7290 */ /* 0x000fe200087fe4ff */
[----:B------:R-:W-:Y:S01]  /*8470*/  UMOV UR10, UR42 ;  /* 0x0000002a000a7c82 */ /* 0x000fe20008000000 */
[----:B------:R-:W-:Y:S01]  /*8480*/  UMOV UR11, UR36 ;  /* 0x00000024000b7c82 */ /* 0x000fe20008000000 */
[----:B------:R-:W-:Y:S02]  /*8490*/  UIADD3 UR5, UPT, UPT, UR41, 0xa0, URZ ;  /* 0x000000a029057890 */ /* 0x000fe4000fffe0ff */
[----:B------:R-:W-:Y:S01]  /*84a0*/  UIADD3 UR4, UPT, UPT, UR45, 0x5b00, URZ ;  /* 0x00005b002d047890 */ /* 0x000fe2000fffe0ff */
[----:B------:R-:W-:Y:S03]  /*84b0*/  UMOV UR6, UR42 ;  /* 0x0000002a00067c82 */ /* 0x000fe60008000000 */
[----:B------:R2:W-:Y:S01]  /*84c0*/  UTMASTG.3D [UR8], [UR12] ;  /* 0x000000080c0073b5 */ /* 0x0005e20008010000 */
[----:B------:R-:W-:Y:S04]  /*84d0*/  UMOV UR7, UR36 ;  /* 0x0000002400077c82 */ /* 0x000fe80008000000 */
[----:B------:R2:W-:Y:S01]  /*84e0*/  UTMASTG.3D [UR4], [UR12] ;  /* 0x000000040c0073b5 */ /* 0x0005e20008010000 */
[----:B------:R0:W-:Y:S01]  /*84f0*/  UTMACMDFLUSH ;  /* 0x00000000000079b7 */ /* 0x0001e20000000000 */
[----:B--2---:R-:W-:Y:S04]  /*8500*/  DEPBAR.LE SB0, 0x1 ;  /* 0x000080400000791a */ /* 0x004fe80000000000 */
.L_x_139:
[----:B------:R-:W-:Y:S05]  /*8510*/  BSYNC.RECONVERGENT B0 ;  /* 0x0000000000007941 */ /* 0x000fea0003800200 */
.L_x_138:
        /* <DEDUP_REMOVED lines=15> */
.L_x_143:
[----:B------:R-:W-:Y:S05]  /*8610*/  BSYNC B0 ;  /* 0x0000000000007941 */ /* 0x000fea0003800000 */
.L_x_142:
[----:B------:R-:W-:Y:S01]  /*8620*/  ISETP.NE.AND P0, PT, R119, RZ, PT ;  /* 0x000000ff7700720c */ /* 0x000fe20003f05270 */
[----:B------:R-:W-:Y:S11]  /*8630*/  VIADD R109, R109, 0x1 ;  /* 0x000000016d6d7836 */ /* 0x000ff60000000000 */
[----:B------:R-:W-:Y:S01]  /*8640*/  @!UPT UIADD3 URZ, UPT, UPT, URZ, URZ, URZ ;  /* 0x000000fffffff290 */ /* 0x000fe2000fffe0ff */
[----:B------:R3:W4:Y:S04]  /*8650*/  @P0 LDS.128 R84, [R2+0x300] ;  /* 0x0003000002540984 */ /* 0x0007280000000c00 */
[----:B------:R1:W1:Y:S01]  /*8660*/  @P0 LDS.128 R80, [R3+UR45+0x300] ;  /* 0x0003002d03500984 */ /* 0x0002620008000c00 */
        /* <DEDUP_REMOVED lines=14> */
.L_x_141:
[----:B------:R-:W-:Y:S05]  /*8750*/  BSYNC B1 ;  /* 0x0000000000017941 */ /* 0x000fea0003800000 */
.L_x_140:
[----:B------:R-:W-:Y:S05]  /*8760*/  VIADD R0, R48, 0x40 ;  /* 0x0000004030007836 */ /* 0x000fea0000000000 */
[----:B------:R-:W-:Y:S04]  /*8770*/  SHF.R.U32.HI R0, RZ, 0x15, R0 ;  /* 0x00000015ff007819 */ /* 0x000fe80000011600 */
[----:B------:R-:W-:Y:S11]  /*8780*/  LOP3.LUT P0, RZ, R0, 0x3, R106, 0x48, !PT ;  /* 0x0000000300ff7812 */ /* 0x000ff6000780486a */
[----:B------:R-:W-:Y:S02]  /*8790*/  @!UPT UIADD3 URZ, UPT, UPT, URZ, URZ, URZ ;  /* 0x000000fffffff290 */ /* 0x000fe4000fffe0ff */
[----:B------:R-:W-:Y:S05]  /*87a0*/  @!P0 BRA `(.L_x_145) ;  /* 0x0000000000408947 */ /* 0x000fea0003800000 */
[----:B------:R-:W2:Y:S01]  /*87b0*/  LDCU.64 UR8, c[0x4][0x78] ;  /* 0x01000f00ff0877ac */ /* 0x000ea20008000a00 */
[----:B------:R-:W-:Y:S01]  /*87c0*/  MOV R3, 0x0 ;  /* 0x0000000000037802 */ /* 0x000fe20000000f00 */
[----:B-1----:R-:W-:Y:S02]  /*87d0*/  HFMA2 R12, -RZ, RZ, 0, 5.9604644775390625e-08 ;  /* 0x00000001ff0c7431 */ /* 0x002fe400000001ff */
[----:B------:R-:W-:Y:S02]  /*87e0*/  IMAD.MOV.U32 R8, RZ, RZ, 0x192 ;  /* 0x00000192ff087424 */ /* 0x000fe400078e00ff */
[----:B------:R-:W-:Y:S01]  /*87f0*/  IMAD.MOV.U32 R13, RZ, RZ, RZ ;  /* 0x000000ffff0d7224 */ /* 0x000fe200078e00ff */
[----:B------:R-:W1:Y:S01]  /*8800*/  LDCU.64 UR6, c[0x4][0x80] ;  /* 0x01001000ff0677ac */ /* 0x000e620008000a00 */
[----:B------:R-:W3:Y:S01]  /*8810*/  LDC.64 R2, c[0x4][R3] ;  /* 0x0100000003027b82 */ /* 0x000ee20000000a00 */
[----:B------:R-:W4:Y:S01]  /*8820*/  LDCU.64 UR4, c[0x4][0x18] ;  /* 0x01000300ff0477ac */ /* 0x000f220008000a00 */
[----:B--2---:R-:W-:Y:S01]  /*8830*/  MOV R5, UR9 ;  /* 0x0000000900057c02 */ /* 0x004fe20008000f00 */
[----:B------:R-:W-:Y:S01]  /*8840*/  IMAD.U32 R4, RZ, RZ, UR8 ;  /* 0x00000008ff047e24 */ /* 0x000fe2000f8e00ff */
[----:B-1----:R-:W-:Y:S01]  /*8850*/  MOV R7, UR7 ;  /* 0x0000000700077c02 */ /* 0x002fe20008000f00 */
[----:B------:R-:W-:Y:S01]  /*8860*/  IMAD.U32 R6, RZ, RZ, UR6 ;  /* 0x00000006ff067e24 */ /* 0x000fe2000f8e00ff */
[----:B----4-:R-:W-:Y:S01]  /*8870*/  MOV R11, UR5 ;  /* 0x00000005000b7c02 */ /* 0x010fe20008000f00 */
[----:B------:R-:W-:Y:S02]  /*8880*/  IMAD.U32 R10, RZ, RZ, UR4 ;  /* 0x00000004ff0a7e24 */ /* 0x000fe4000f8e00ff */
[----:B------:R-:W-:Y:S07]  /*8890*/  LEPC R20, `(.L_x_145) ;  /* 0x000000001014794e */ /* 0x000fee0000000000 */
[----:B---3--:R-:W-:Y:S05]  /*88a0*/  CALL.ABS.NOINC R2 ;  /* 0x0000000002007343 */ /* 0x008fea0003c00000 */
.L_x_145:
        /* <DEDUP_REMOVED lines=147> */
[----:B------:R-:W-:Y:S02]  /*91e0*/  UIADD3 UR12, UP0, UPT, UR50, 0x680, URZ ;  /* 0x00000680320c7890 */ /* 0x000fe4000ff1e0ff */
[----:B------:R-:W-:Y:S02]  /*91f0*/  UIADD3 UR5, UPT, UPT, UR41, 0x40, URZ ;  /* 0x0000004029057890 */ /* 0x000fe4000fffe0ff */
[----:B------:R-:W-:Y:S01]  /*9200*/  MOV R112, UR4 ;  /* 0x0000000400707c02 */ /* 0x000fe20008000f00 */
[----:B------:R-:W-:Y:S01]  /*9210*/  UIADD3.X UR13, UPT, UPT, URZ, UR51, URZ, UP0, !UPT ;  /* 0x00000033ff0d7290 */ /* 0x000fe200087fe4ff */
[----:B------:R-:W-:Y:S02]  /*9220*/  UMOV UR6, UR42 ;  /* 0x0000002a00067c82 */ /* 0x000fe40008000000 */
[----:B------:R-:W-:Y:S01]  /*9230*/  R2UR UR4, R112 ;  /* 0x00000000700472ca */ /* 0x000fe200000e0000 */
[----:B------:R-:W-:Y:S01]  /*9240*/  UMOV UR7, UR36 ;  /* 0x0000002400077c82 */ /* 0x000fe20008000000 */
[----:B------:R-:W-:Y:S02]  /*9250*/  UIADD3 UR9, UPT, UPT, UR41, 0xc0, URZ ;  /* 0x000000c029097890 */ /* 0x000fe4000fffe0ff */
[----:B------:R-:W-:Y:S01]  /*9260*/  UIADD3 UR8, UPT, UPT, UR45, 0x4b00, URZ ;  /* 0x00004b002d087890 */ /* 0x000fe2000fffe0ff */
[----:B------:R-:W-:Y:S01]  /*9270*/  UMOV UR10, UR42 ;  /* 0x0000002a000a7c82 */ /* 0x000fe20008000000 */
[----:B------:R-:W-:Y:S07]  /*9280*/  UMOV UR11, UR36 ;  /* 0x00000024000b7c82 */ /* 0x000fee0008000000 */
[----:B------:R2:W-:Y:S01]  /*9290*/  UTMASTG.3D [UR4], [UR12] ;  /* 0x000000040c0073b5 */ /* 0x0005e20008010000 */
[----:B------:R2:W-:Y:S01]  /*92a0*/  UTMASTG.3D [UR8], [UR12] ;  /* 0x000000080c0073b5 */ /* 0x0005e20008010000 */
[----:B------:R0:W-:Y:S01]  /*92b0*/  UTMACMDFLUSH ;  /* 0x00000000000079b7 */ /* 0x0001e20000000000 */
[----:B--2---:R-:W-:Y:S04]  /*92c0*/  DEPBAR.LE SB0, 0x1 ;  /* 0x000080400000791a */ /* 0x004fe80000000000 */
.L_x_147:
[----:B------:R-:W-:Y:S05]  /*92d0*/  BSYNC.RECONVERGENT B0 ;  /* 0x0000000000007941 */ /* 0x000fea0003800200 */
.L_x_146:
        /* <DEDUP_REMOVED lines=15> */
.L_x_151:
[----:B------:R-:W-:Y:S05]  /*93d0*/  BSYNC B0 ;  /* 0x0000000000007941 */ /* 0x000fea0003800000 */
.L_x_150:
        /* <DEDUP_REMOVED lines=19> */
.L_x_149:
[----:B------:R-:W-:Y:S05]  /*9510*/  BSYNC B1 ;  /* 0x0000000000017941 */ /* 0x000fea0003800000 */
.L_x_148:
        /* <DEDUP_REMOVED lines=21> */
.L_x_153:
[----:B------:R-:W-:Y:S01]  /*9670*/  ISETP.NE.AND P0, PT, R113, RZ, PT ;  /* 0x000000ff7100720c */ /* 0x000fe20003f05270 */
[----:B------:R-:W-:Y:S05]  /*9680*/  WARPSYNC.ALL ;  /* 0x0000000000007948 */ /* 0x000fea0003800000 */
[----:B------:R-:W-:Y:S01]  /*9690*/  R2UR UR4, R48 ;  /* 0x00000000300472ca */ /* 0x000fe200000e0000 */
[----:B------:R-:W-:Y:S01]  /*96a0*/  BSSY.RECONVERGENT B0, `(.L_x_154) ;  /* 0x000009f000007945 */ /* 0x000fe20003800200 */
[-C--:B------:R-:W-:Y:S02]  /*96b0*/  F2FP.F16.E4M3.UNPACK_B R4, R81.reuse ;  /* 0x00000051ff04723e */ /* 0x080fe400020006ff */
[-C--:B------:R-:W-:Y:S02]  /*96c0*/  F2FP.F16.E4M3.UNPACK_B R2, R80.reuse ;  /* 0x00000050ff02723e */ /* 0x080fe400020006ff */
[----:B------:R-:W-:Y:S01]  /*96d0*/  F2FP.F16.E4M3.UNPACK_B R80, R80.H1 ;  /* 0x00000050ff50723e */ /* 0x000fe200030006ff */
[--C-:B------:R-:W-:Y:S01]  /*96e0*/  HADD2.F32 R50, -RZ, R4.reuse.H0_H0 ;  /* 0x20000004ff327230 */ /* 0x100fe20000004100 */
[----:B------:R-:W-:Y:S01]  /*96f0*/  F2FP.F16.E4M3.UNPACK_B R81, R81.H1 ;  /* 0x00000051ff51723e */ /* 0x000fe200030006ff */
[----:B------:R-:W-:Y:S01]  /*9700*/  HADD2.F32 R51, -RZ, R4.H1_H1 ;  /* 0x30000004ff337230 */ /* 0x000fe20000004100 */
[-C--:B------:R-:W-:Y:S01]  /*9710*/  F2FP.F16.E4M3.UNPACK_B R55, R82.reuse ;  /* 0x00000052ff37723e */ /* 0x080fe200020006ff */
[--C-:B------:R-:W-:Y:S01]  /*9720*/  HADD2.F32 R0, -RZ, R2.reuse.H0_H0 ;  /* 0x20000002ff007230 */ /* 0x100fe20000004100 */
[----:B------:R-:W-:Y:S01]  /*9730*/  F2FP.F16.E4M3.UNPACK_B R82, R82.H1 ;  /* 0x00000052ff52723e */ /* 0x000fe200030006ff */
[----:B-1----:R-:W1:Y:S01]  /*9740*/  LDTM.x32 R4, tmem[UR4+0x60] ;  /* 0x00006004000479ee */ /* 0x002e6200082c0000 */
[----:B------:R-:W-:Y:S01]  /*9750*/  NOP ;  /* 0x0000000000007918 */ /* 0x000fe20000000000 */
[----:B------:R-:W-:Y:S01]  /*9760*/  IADD3 R115, PT, PT, R115, 0x190, RZ ;  /* 0x0000019073737810 */ /* 0x000fe20007ffe0ff */
[----:B------:R-:W-:Y:S01]  /*9770*/  HADD2.F32 R2, -RZ, R2.H1_H1 ;  /* 0x30000002ff027230 */ /* 0x000fe20000004100 */
[----:B------:R-:W-:Y:S01]  /*9780*/  F2FP.F16.E4M3.UNPACK_B R59, R83 ;  /* 0x00000053ff3b723e */ /* 0x000fe200020006ff */
[--C-:B------:R-:W-:Y:S01]  /*9790*/  HADD2.F32 R54, -RZ, R55.reuse.H0_H0 ;  /* 0x20000037ff367230 */ /* 0x100fe20000004100 */
[----:B------:R-:W-:Y:S01]  /*97a0*/  LOP3.LUT R115, R115, 0xfefffff8, RZ, 0xc0, !PT ;  /* 0xfefffff873737812 */ /* 0x000fe200078ec0ff */
[----:B------:R-:W-:Y:S01]  /*97b0*/  HADD2.F32 R55, -RZ, R55.H1_H1 ;  /* 0x30000037ff377230 */ /* 0x000fe20000004100 */
[----:B------:R-:W-:Y:S01]  /*97c0*/  F2FP.F16.E4M3.UNPACK_B R63, R84 ;  /* 0x00000054ff3f723e */ /* 0x000fe200020006ff */
[--C-:B------:R-:W-:Y:S01]  /*97d0*/  HADD2.F32 R58, -RZ, R59.reuse.H0_H0 ;  /* 0x2000003bff3a7230 */ /* 0x100fe20000004100 */
[----:B-1----:R1:W-:Y:S01]  /*97e0*/  SYNCS.ARRIVE.TRANS64.RED.A1T0 RZ, [R115+URZ], RZ ;  /* 0x000000ff73ff79a7 */ /* 0x0023e200081004ff */
[----:B------:R-:W-:Y:S01]  /*97f0*/  HADD2.F32 R59, -RZ, R59.H1_H1 ;  /* 0x3000003bff3b7230 */ /* 0x000fe20000004100 */
[----:B------:R-:W-:Y:S01]  /*9800*/  F2FP.F16.E4M3.UNPACK_B R67, R85 ;  /* 0x00000055ff43723e */ /* 0x000fe200020006ff */
[--C-:B------:R-:W-:Y:S01]  /*9810*/  HADD2.F32 R62, -RZ, R63.reuse.H0_H0 ;  /* 0x2000003fff3e7230 */ /* 0x100fe20000004100 */
[----:B------:R-:W-:Y:S01]  /*9820*/  F2FP.F16.E4M3.UNPACK_B R71, R86 ;  /* 0x00000056ff47723e */ /* 0x000fe200020006ff */
[----:B------:R-:W-:Y:S01]  /*9830*/  HADD2.F32 R63, -RZ, R63.H1_H1 ;  /* 0x3000003fff3f7230 */ /* 0x000fe20000004100 */
[----:B------:R-:W-:Y:S01]  /*9840*/  F2FP.F16.E4M3.UNPACK_B R75, R87 ;  /* 0x00000057ff4b723e */ /* 0x000fe200020006ff */
[--C-:B------:R-:W-:Y:S01]  /*9850*/  HADD2.F32 R66, -RZ, R67.reuse.H0_H0 ;  /* 0x20000043ff427230 */ /* 0x100fe20000004100 */
[----:B------:R-:W-:Y:S01]  /*9860*/  F2FP.F16.E4M3.UNPACK_B R83, R83.H1 ;  /* 0x00000053ff53723e */ /* 0x000fe200030006ff */
[----:B------:R-:W-:Y:S01]  /*9870*/  HADD2.F32 R67, -RZ, R67.H1_H1 ;  /* 0x30000043ff437230 */ /* 0x000fe20000004100 */
[----:B------:R-:W-:Y:S01]  /*9880*/  F2FP.F16.E4M3.UNPACK_B R84, R84.H1 ;  /* 0x00000054ff54723e */ /* 0x000fe200030006ff */
[--C-:B------:R-:W-:Y:S01]  /*9890*/  HADD2.F32 R70, -RZ, R71.reuse.H0_H0 ;  /* 0x20000047ff467230 */ /* 0x100fe20000004100 */
[----:B------:R-:W-:Y:S01]  /*98a0*/  F2FP.F16.E4M3.UNPACK_B R85, R85.H1 ;  /* 0x00000055ff55723e */ /* 0x000fe200030006ff */
[----:B------:R-:W-:Y:S02]  /*98b0*/  HADD2.F32 R71, -RZ, R71.H1_H1 ;  /* 0x30000047ff477230 */ /* 0x000fe40000004100 */
[C---:B------:R-:W-:Y:S01]  /*98c0*/  FMUL R4, R47.reuse, R4 ;  /* 0x000000042f047220 */ /* 0x040fe20000400000 */
[C---:B------:R-:W-:Y:S01]  /*98d0*/  FMUL R5, R47.reuse, R5 ;  /* 0x000000052f057220 */ /* 0x040fe20000400000 */
[--C-:B------:R-:W-:Y:S02]  /*98e0*/  HADD2.F32 R3, -RZ, R80.reuse.H0_H0 ;  /* 0x20000050ff037230 */ /* 0x100fe40000004100 */
[----:B------:R-:W-:Y:S01]  /*98f0*/  FMUL R8, R47, R8 ;  /* 0x000000082f087220 */ /* 0x000fe20000400000 */
[C---:B------:R-:W-:Y:S01]  /*9900*/  FFMA R4, R49.reuse, R0, R4 ;  /* 0x0000000031047223 */ /* 0x040fe20000000004 */
        /* <DEDUP_REMOVED lines=12> */
[--C-:B------:R-:W-:Y:S02]  /*99d0*/  HADD2.F32 R74, -RZ, R75.reuse.H0_H0 ;  /* 0x2000004bff4a7230 */ /* 0x100fe40000004100 */
[C---:B------:R-:W-:Y:S01]  /*99e0*/  FMUL R28, R47.reuse, R32 ;  /* 0x000000202f1c7220 */ /* 0x040fe20000400000 */
[----:B------:R-:W-:Y:S02]  /*99f0*/  HADD2.F32 R75, -RZ, R75.H1_H1 ;  /* 0x3000004bff4b7230 */ /* 0x000fe40000004100 */
[C---:B------:R-:W-:Y:S01]  /*9a00*/  FMUL R29, R47.reuse, R33 ;  /* 0x000000212f1d7220 */ /* 0x040fe20000400000 */
[----:B------:R-:W-:Y:S02]  /*9a10*/  HADD2.F32 R48, -RZ, R80.H1_H1 ;  /* 0x30000050ff307230 */ /* 0x000fe40000004100 */
[C---:B------:R-:W-:Y:S01]  /*9a20*/  FMUL R6, R47.reuse, R6 ;  /* 0x000000062f067220 */ /* 0x040fe20000400000 */
[C---:B------:R-:W-:Y:S01]  /*9a30*/  FMUL R7, R47.reuse, R7 ;  /* 0x000000072f077220 */ /* 0x040fe20000400000 */
[--C-:B------:R-:W-:Y:S02]  /*9a40*/  HADD2.F32 R52, -RZ, R81.reuse.H0_H0 ;  /* 0x20000051ff347230 */ /* 0x100fe40000004100 */
[----:B------:R-:W-:Y:S01]  /*9a50*/  FMUL R10, R47, R10 ;  /* 0x0000000a2f0a7220 */ /* 0x000fe20000400000 */
[C---:B------:R-:W-:Y:S01]  /*9a60*/  FFMA R6, R49.reuse, R3, R6 ;  /* 0x0000000331067223 */ /* 0x040fe20000000006 */
[----:B------:R-:W-:Y:S02]  /*9a70*/  HADD2.F32 R53, -RZ, R81.H1_H1 ;  /* 0x30000051ff357230 */ /* 0x000fe40000004100 */
[C---:B------:R-:W-:Y:S01]  /*9a80*/  FFMA R7, R49.reuse, R48, R7 ;  /* 0x0000003031077223 */ /* 0x040fe20000000007 */
[C---:B------:R-:W-:Y:S01]  /*9a90*/  FFMA R8, R49.reuse, R50, R8 ;  /* 0x0000003231087223 */ /* 0x040fe20000000008 */
[C---:B------:R-:W-:Y:S01]  /*9aa0*/  FFMA R9, R49.reuse, R51, R9 ;  /* 0x0000003331097223 */ /* 0x040fe20000000009 */
[----:B------:R-:W-:Y:S01]  /*9ab0*/  FFMA R10, R49, R52, R10 ;  /* 0x00000034310a7223 */ /* 0x000fe2000000000a */
[----:B------:R-:W-:Y:S01]  /*9ac0*/  FMUL R11, R47, R11 ;  /* 0x0000000b2f0b7220 */ /* 0x000fe20000400000 */
[----:B------:R-:W-:Y:S01]  /*9ad0*/  F2FP.F16.E4M3.UNPACK_B R86, R86.H1 ;  /* 0x00000056ff56723e */ /* 0x000fe200030006ff */
[--C-:B------:R-:W-:Y:S01]  /*9ae0*/  HADD2.F32 R56, -RZ, R82.reuse.H0_H0 ;  /* 0x20000052ff387230 */ /* 0x100fe20000004100 */
[----:B------:R-:W-:Y:S01]  /*9af0*/  F2FP.SATFINITE.RELU.E4M3.F32.PACK_AB_MERGE_C R6, R7, R6, RZ ;  /* 0x000000060706723e */ /* 0x000fe200048078ff */
[C---:B------:R-:W-:Y:S01]  /*9b00*/  FFMA R11, R49.reuse, R53, R11 ;  /* 0x00000035310b7223 */ /* 0x040fe2000000000b */
[C---:B------:R-:W-:Y:S01]  /*9b10*/  FFMA R12, R49.reuse, R54, R12 ;  /* 0x00000036310c7223 */ /* 0x040fe2000000000c */
[----:B------:R-:W-:Y:S01]  /*9b20*/  FFMA R13, R49, R55, R13 ;  /* 0x00000037310d7223 */ /* 0x000fe2000000000d */
[----:B------:R-:W-:Y:S01]  /*9b30*/  F2FP.SATFINITE.RELU.E4M3.F32.PACK_AB_MERGE_C R4, R5, R4, R6 ;  /* 0x000000040504723e */ /* 0x000fe20004807806 */
[----:B------:R-:W-:Y:S01]  /*9b40*/  HADD2.F32 R57, -RZ, R82.H1_H1 ;  /* 0x30000052ff397230 */ /* 0x000fe20000004100 */
[----:B------:R-:W-:Y:S01]  /*9b50*/  F2FP.SATFINITE.RELU.E4M3.F32.PACK_AB_MERGE_C R10, R11, R10, RZ ;  /* 0x0000000a0b0a723e */ /* 0x000fe200048078ff */
[C---:B------:R-:W-:Y:S01]  /*9b60*/  FMUL R14, R47.reuse, R14 ;  /* 0x0000000e2f0e7220 */ /* 0x040fe20000400000 */
[----:B------:R-:W-:Y:S01]  /*9b70*/  FMUL R15, R47, R15 ;  /* 0x0000000f2f0f7220 */ /* 0x000fe20000400000 */
[--C-:B------:R-:W-:Y:S01]  /*9b80*/  HADD2.F32 R60, -RZ, R83.reuse.H0_H0 ;  /* 0x20000053ff3c7230 */ /* 0x100fe20000004100 */
[----:B------:R-:W-:Y:S01]  /*9b90*/  F2FP.SATFINITE.RELU.E4M3.F32.PACK_AB_MERGE_C R5, R9, R8, R10 ;  /* 0x000000080905723e */ /* 0x000fe2000480780a */
[C---:B------:R-:W-:Y:S01]  /*9ba0*/  FFMA R14, R49.reuse, R56, R14 ;  /* 0x00000038310e7223 */ /* 0x040fe2000000000e */
[C---:B------:R-:W-:Y:S01]  /*9bb0*/  FFMA R15, R49.reuse, R57, R15 ;  /* 0x00000039310f7223 */ /* 0x040fe2000000000f */
[C---:B------:R-:W-:Y:S01]  /*9bc0*/  FFMA R16, R49.reuse, R58, R16 ;  /* 0x0000003a31107223 */ /* 0x040fe20000000010 */
[----:B------:R-:W-:Y:S01]  /*9bd0*/  FFMA R17, R49, R59, R17 ;  /* 0x0000003b31117223 */ /* 0x000fe20000000011 */
[----:B------:R-:W-:Y:S02]  /*9be0*/  HADD2.F32 R61, -RZ, R83.H1_H1 ;  /* 0x30000053ff3d7230 */ /* 0x000fe40000004100 */
[C---:B------:R-:W-:Y:S01]  /*9bf0*/  FMUL R18, R47.reuse, R18 ;  /* 0x000000122f127220 */ /* 0x040fe20000400000 */
[C---:B------:R-:W-:Y:S01]  /*9c00*/  FMUL R19, R47.reuse, R19 ;  /* 0x000000132f137220 */ /* 0x040fe20000400000 */
[--C-:B------:R-:W-:Y:S02]  /*9c10*/  HADD2.F32 R64, -RZ, R84.reuse.H0_H0 ;  /* 0x20000054ff407230 */ /* 0x100fe40000004100 */
[----:B------:R-:W-:Y:S01]  /*9c20*/  FMUL R22, R47, R22 ;  /* 0x000000162f167220 */ /* 0x000fe20000400000 */
[C---:B------:R-:W-:Y:S01]  /*9c30*/  FFMA R18, R49.reuse, R60, R18 ;  /* 0x0000003c31127223 */ /* 0x040fe20000000012 */
[----:B------:R-:W-:Y:S02]  /*9c40*/  HADD2.F32 R65, -RZ, R84.H1_H1 ;  /* 0x30000054ff417230 */ /* 0x000fe40000004100 */
[----:B------:R-:W-:Y:S01]  /*9c50*/  FFMA R19, R49, R61, R19 ;  /* 0x0000003d31137223 */ /* 0x000fe20000000013 */
[----:B------:R-:W-:Y:S01]  /*9c60*/  FMUL R23, R47, R23 ;  /* 0x000000172f177220 */ /* 0x000fe20000400000 */
[C---:B------:R-:W-:Y:S01]  /*9c70*/  FFMA R20, R49.reuse, R62, R20 ;  /* 0x0000003e31147223 */ /* 0x040fe20000000014 */
[C---:B------:R-:W-:Y:S01]  /*9c80*/  FFMA R21, R49.reuse, R63, R21 ;  /* 0x0000003f31157223 */ /* 0x040fe20000000015 */
[--C-:B------:R-:W-:Y:S02]  /*9c90*/  HADD2.F32 R68, -RZ, R85.reuse.H0_H0 ;  /* 0x20000055ff447230 */ /* 0x100fe40000004100 */
[----:B------:R-:W-:Y:S01]  /*9ca0*/  FFMA R22, R49, R64, R22 ;  /* 0x0000004031167223 */ /* 0x000fe20000000016 */
[----:B------:R-:W-:Y:S02]  /*9cb0*/  HADD2.F32 R69, -RZ, R85.H1_H1 ;  /* 0x30000055ff457230 */ /* 0x000fe40000004100 */
[----:B------:R-:W-:Y:S01]  /*9cc0*/  FMUL R3, R47, R26 ;  /* 0x0000001a2f037220 */ /* 0x000fe20000400000 */
[----:B------:R-:W-:Y:S01]  /*9cd0*/  FFMA R23, R49, R65, R23 ;  /* 0x0000004131177223 */ /* 0x000fe20000000017 */
[----:B------:R-:W-:Y:S01]  /*9ce0*/  FMUL R27, R47, R27 ;  /* 0x0000001b2f1b7220 */ /* 0x000fe20000400000 */
[C---:B------:R-:W-:Y:S01]  /*9cf0*/  FFMA R0, R49.reuse, R66, R0 ;  /* 0x0000004231007223 */ /* 0x040fe20000000000 */
[----:B------:R-:W-:Y:S01]  /*9d00*/  F2FP.F16.E4M3.UNPACK_B R87, R87.H1 ;  /* 0x00000057ff57723e */ /* 0x000fe200030006ff */
        /* <DEDUP_REMOVED lines=15> */
[----:B------:R-:W-:Y:S01]  /*9e00*/  F2FP.SATFINITE.RELU.E4M3.F32.PACK_AB_MERGE_C R14, R15, R14, RZ ;  /* 0x0000000e0f0e723e */ /* 0x000fe200048078ff */
[----:B------:R-:W-:Y:S01]  /*9e10*/  FFMA R28, R49, R74, R28 ;  /* 0x0000004a311c7223 */ /* 0x000fe2000000001c */
[----:B------:R-:W-:Y:S01]  /*9e20*/  F2FP.SATFINITE.RELU.E4M3.F32.PACK_AB_MERGE_C R7, R19, R18, RZ ;  /* 0x000000121307723e */ /* 0x000fe200048078ff */
[C---:B------:R-:W-:Y:S01]  /*9e30*/  FFMA R29, R49.reuse, R75, R29 ;  /* 0x0000004b311d7223 */ /* 0x040fe2000000001d */
[----:B------:R-:W-:Y:S01]  /*9e40*/  FFMA R30, R49, R76, R30 ;  /* 0x0000004c311e7223 */ /* 0x000fe2000000001e */
[----:B------:R-:W-:Y:S01]  /*9e50*/  F2FP.SATFINITE.RELU.E4M3.F32.PACK_AB_MERGE_C R22, R23, R22, RZ ;  /* 0x000000161716723e */ /* 0x000fe200048078ff */
[----:B------:R-:W-:Y:S01]  /*9e60*/  FFMA R35, R49, R77, R35 ;  /* 0x0000004d31237223 */ /* 0x000fe20000000023 */
[----:B------:R-:W-:Y:S02]  /*9e70*/  F2FP.SATFINITE.RELU.E4M3.F32.PACK_AB_MERGE_C R6, R13, R12, R14 ;  /* 0x0000000c0d06723e */ /* 0x000fe4000480780e */
[----:B------:R-:W-:Y:S02]  /*9e80*/  F2FP.SATFINITE.RELU.E4M3.F32.PACK_AB_MERGE_C R7, R17, R16, R7 ;  /* 0x000000101107723e */ /* 0x000fe40004807807 */
[----:B------:R-:W-:Y:S02]  /*9e90*/  F2FP.SATFINITE.RELU.E4M3.F32.PACK_AB_MERGE_C R20, R21, R20, R22 ;  /* 0x000000141514723e */ /* 0x000fe40004807816 */
[----:B------:R-:W-:Y:S01]  /*9ea0*/  F2FP.SATFINITE.RELU.E4M3.F32.PACK_AB_MERGE_C R3, R27, R3, RZ ;  /* 0x000000031b03723e */ /* 0x000fe200048078ff */
[----:B------:R1:W-:Y:S01]  /*9eb0*/  STS.128 [R104+UR45+0x5300], R4 ;  /* 0x0053000468007988 */ /* 0x0003e20008000c2d */
[----:B------:R-:W-:Y:S02]  /*9ec0*/  F2FP.SATFINITE.RELU.E4M3.F32.PACK_AB_MERGE_C R22, R31, R26, RZ ;  /* 0x0000001a1f16723e */ /* 0x000fe400048078ff */
[----:B------:R-:W-:Y:S02]  /*9ed0*/  F2FP.SATFINITE.RELU.E4M3.F32.PACK_AB_MERGE_C R23, R35, R30, RZ ;  /* 0x0000001e2317723e */ /* 0x000fe400048078ff */
[----:B------:R-:W-:Y:S02]  /*9ee0*/  F2FP.SATFINITE.RELU.E4M3.F32.PACK_AB_MERGE_C R21, R2, R0, R3 ;  /* 0x000000000215723e */ /* 0x000fe40004807803 */
[----:B------:R-:W-:Y:S02]  /*9ef0*/  F2FP.SATFINITE.RELU.E4M3.F32.PACK_AB_MERGE_C R22, R25, R24, R22 ;  /* 0x000000181916723e */ /* 0x000fe40004807816 */
[----:B------:R-:W-:Y:S02]  /*9f00*/  F2FP.SATFINITE.RELU.E4M3.F32.PACK_AB_MERGE_C R23, R29, R28, R23 ;  /* 0x0000001c1d17723e */ /* 0x000fe40004807817 */
[----:B------:R-:W-:Y:S03]  /*9f10*/  IADD3 R45, PT, PT, R45, 0x1, RZ ;  /* 0x000000012d2d7810 */ /* 0x000fe60007ffe0ff */
        /* <DEDUP_REMOVED lines=23> */
.L_x_155:
[----:B------:R-:W-:Y:S05]  /*a090*/  BSYNC.RECONVERGENT B0 ;  /* 0x0000000000007941 */ /* 0x000fea0003800200 */
.L_x_154:
[----:B------:R-:W-:Y:S01]  /*a0a0*/  BAR.SYNC.DEFER_BLOCKING 0x1, 0x80 ;  /* 0x0042000000007b1d */ /* 0x000fe20000010000 */
[----:B------:R-:W-:Y:S01]  /*a0b0*/  ISETP.NE.AND P2, PT, R114, RZ, PT ;  /* 0x000000ff7200720c */ /* 0x000fe20003f45270 */
[----:B------:R-:W-:Y:S01]  /*a0c0*/  IMAD.IADD R15, R43, 0x1, R98 ;  /* 0x000000012b0f7824 */ /* 0x000fe200078e0262 */
[----:B------:R-:W-:Y:S01]  /*a0d0*/  ISETP.NE.AND P0, PT, R116, 0x2, PT ;  /* 0x000000027400780c */ /* 0x000fe20003f05270 */
[----:B------:R-:W-:Y:S01]  /*a0e0*/  IMAD.IADD R14, R44, 0x1, R99 ;  /* 0x000000012c0e7824 */ /* 0x000fe200078e0263 */
[----:B------:R-:W-:Y:S02]  /*a0f0*/  ISETP.NE.AND P1, PT, R45, 0x4, PT ;  /* 0x000000042d00780c */ /* 0x000fe40003f25270 */
[----:B------:R-:W-:Y:S02]  /*a100*/  SEL R2, RZ, 0x1, P0 ;  /* 0x00000001ff027807 */ /* 0x000fe40000000000 */
[----:B------:R-:W-:Y:S02]  /*a110*/  SEL R0, RZ, 0x1, P1 ;  /* 0x00000001ff007807 */ /* 0x000fe40000800000 */
[----:B------:R-:W-:Y:S02]  /*a120*/  LOP3.LUT R110, R110, R2, RZ, 0x3c, !PT ;  /* 0x000000026e6e7212 */ /* 0x000fe400078e3cff */
[----:B------:R-:W-:Y:S02]  /*a130*/  LOP3.LUT R111, R111, R0, RZ, 0x3c, !PT ;  /* 0x000000006f6f7212 */ /* 0x000fe400078e3cff */
[----:B------:R-:W-:Y:S02]  /*a140*/  @P2 R2UR UR36, R107 ;  /* 0x000000006b2422ca */ /* 0x000fe400000e0000 */
[----:B------:R-:W-:Y:S02]  /*a150*/  SEL R116, R116, RZ, P0 ;  /* 0x000000ff74747207 */ /* 0x000fe40000000000 */
[----:B------:R-:W-:Y:S01]  /*a160*/  SEL R45, R45, RZ, P1 ;  /* 0x000000ff2d2d7207 */ /* 0x000fe20000800000 */
[----:B------:R-:W-:Y:S10]  /*a170*/  @P2 BRA `(.L_x_156) ;  /* 0xffffffb800e82947 */ /* 0x000ff4000383ffff */
[----:B------:R-:W-:Y:S05]  /*a180*/  EXIT ;  /* 0x000000000000794d */ /* 0x000fea0003800000 */
.L_x_25:
[----:B--2---:R2:W4:Y:S02]  /*a190*/  SYNCS.PHASECHK.TRANS64.TRYWAIT P0, [R2+URZ+0x1c0], R3 ;  /* 0x0001c003020075a7 */ /* 0x00452400080011ff */
[----:B----4-:R-:W-:Y:S05]  /*a1a0*/  @!P0 NANOSLEEP.SYNCS 0x989680 ;  /* 0x009896800000895d */ /* 0x010fea0003900000 */
[----:B------:R-:W4:Y:S02]  /*a1b0*/  @!P0 SYNCS.PHASECHK.TRANS64 P0, [R2+URZ+0x1c0], R3 ;  /* 0x0001c003020085a7 */ /* 0x000f2400080010ff */
[----:B----4-:R-:W-:Y:S05]  /*a1c0*/  @!P0 BRA `(.L_x_25) ;  /* 0xfffffffc00f08947 */ /* 0x010fea000383ffff */
[----:B------:R-:W-:Y:S05]  /*a1d0*/  BRA `(.L_x_157) ;  /* 0xffffff7400e47947 */ /* 0x000fea000383ffff */
.L_x_28:
[----:B------:R-:W-:-:S07]  /*a1e0*/  MOV R2, UR33 ;  /* 0x0000002100027c02 */ /* 0x000fce0008000f00 */
.L_x_158:
[----:B-1----:R1:W2:Y:S02]  /*a1f0*/  SYNCS.PHASECHK.TRANS64.TRYWAIT P0, [R2+URZ+0x80], R4 ;  /* 0x00008004020075a7 */ /* 0x0022a400080011ff */
[----:B--2---:R-:W-:Y:S05]  /*a200*/  @!P0 NANOSLEEP.SYNCS 0x989680 ;  /* 0x009896800000895d */ /* 0x004fea0003900000 */
[----:B------:R-:W2:Y:S02]  /*a210*/  @!P0 SYNCS.PHASECHK.TRANS64 P0, [R2+URZ+0x80], R4 ;  /* 0x00008004020085a7 */ /* 0x000ea400080010ff */
[----:B--2---:R-:W-:Y:S05]  /*a220*/  @!P0 BRA `(.L_x_158) ;  /* 0xfffffffc00f08947 */ /* 0x004fea000383ffff */
[----:B------:R-:W-:Y:S05]  /*a230*/  BRA `(.L_x_27) ;  /* 0xffffff78004c7947 */ /* 0x000fea000383ffff */
.L_x_35:
[----:B-1----:R-:W-:-:S07]  /*a240*/  MOV R2, UR17 ;  /* 0x0000001100027c02 */ /* 0x002fce0008000f00 */
.L_x_159:
[----:B-1----:R1:W2:Y:S02]  /*a250*/  SYNCS.PHASECHK.TRANS64.TRYWAIT P0, [R2+URZ+0x80], R4 ;  /* 0x00008004020075a7 */ /* 0x0022a400080011ff */
[----:B--2---:R-:W-:Y:S05]  /*a260*/  @!P0 NANOSLEEP.SYNCS 0x989680 ;  /* 0x009896800000895d */ /* 0x004fea0003900000 */
[----:B------:R-:W2:Y:S02]  /*a270*/  @!P0 SYNCS.PHASECHK.TRANS64 P0, [R2+URZ+0x80], R4 ;  /* 0x00008004020085a7 */ /* 0x000ea400080010ff */
[----:B--2---:R-:W-:Y:S05]  /*a280*/  @!P0 BRA `(.L_x_159) ;  /* 0xfffffffc00f08947 */ /* 0x004fea000383ffff */
[----:B------:R-:W-:Y:S05]  /*a290*/  BRA `(.L_x_34) ;  /* 0xffffff7c000c7947 */ /* 0x000fea000383ffff */
.L_x_40:
[----:B-1----:R1:W2:Y:S02]  /*a2a0*/  SYNCS.PHASECHK.TRANS64.TRYWAIT P0, [R2+URZ+0x150], R3 ;  /* 0x00015003020075a7 */ /* 0x0022a400080011ff */
[----:B--2---:R-:W-:Y:S05]  /*a2b0*/  @!P0 NANOSLEEP.SYNCS 0x989680 ;  /* 0x009896800000895d */ /* 0x004fea0003900000 */
[----:B------:R-:W2:Y:S02]  /*a2c0*/  @!P0 SYNCS.PHASECHK.TRANS64 P0, [R2+URZ+0x150], R3 ;  /* 0x00015003020085a7 */ /* 0x000ea400080010ff */
[----:B--2---:R-:W-:Y:S05]  /*a2d0*/  @!P0 BRA `(.L_x_40) ;  /* 0xfffffffc00f08947 */ /* 0x004fea000383ffff */
[----:B------:R-:W-:Y:S05]  /*a2e0*/  BRA `(.L_x_160) ;  /* 0xffffff7c00b07947 */ /* 0x000fea000383ffff */
.L_x_44:
[----:B---3--:R-:W-:-:S07]  /*a2f0*/  MOV R0, UR4 ;  /* 0x0000000400007c02 */ /* 0x008fce0008000f00 */
.L_x_161:
[----:B-1----:R1:W2:Y:S02]  /*a300*/  SYNCS.PHASECHK.TRANS64.TRYWAIT P0, [R0+URZ], R2 ;  /* 0x00000002000075a7 */ /* 0x0022a400080011ff */
[----:B--2---:R-:W-:Y:S05]  /*a310*/  @!P0 NANOSLEEP.SYNCS 0x989680 ;  /* 0x009896800000895d */ /* 0x004fea0003900000 */
[----:B------:R-:W2:Y:S02]  /*a320*/  @!P0 SYNCS.PHASECHK.TRANS64 P0, [R0+URZ], R2 ;  /* 0x00000002000085a7 */ /* 0x000ea400080010ff */
[----:B--2---:R-:W-:Y:S05]  /*a330*/  @!P0 BRA `(.L_x_161) ;  /* 0xfffffffc00f08947 */ /* 0x004fea000383ffff */
[----:B------:R-:W-:Y:S05]  /*a340*/  BRA `(.L_x_162) ;  /* 0xffffff8400207947 */ /* 0x000fea000383ffff */
.L_x_45:
[----:B---3--:R-:W-:-:S07]  /*a350*/  MOV R0, UR4 ;  /* 0x0000000400007c02 */ /* 0x008fce0008000f00 */
.L_x_163:
[----:B-1----:R1:W2:Y:S02]  /*a360*/  SYNCS.PHASECHK.TRANS64.TRYWAIT P0, [R0+URZ], R3 ;  /* 0x00000003000075a7 */ /* 0x0022a400080011ff */
[----:B--2---:R-:W-:Y:S05]  /*a370*/  @!P0 NANOSLEEP.SYNCS 0x989680 ;  /* 0x009896800000895d */ /* 0x004fea0003900000 */
[----:B------:R-:W2:Y:S02]  /*a380*/  @!P0 SYNCS.PHASECHK.TRANS64 P0, [R0+URZ], R3 ;  /* 0x00000003000085a7 */ /* 0x000ea400080010ff */
[----:B--2---:R-:W-:Y:S05]  /*a390*/  @!P0 BRA `(.L_x_163) ;  /* 0xfffffffc00f08947 */ /* 0x004fea000383ffff */
[----:B------:R-:W-:Y:S05]  /*a3a0*/  BRA `(.L_x_164) ;  /* 0xffffff84002c7947 */ /* 0x000fea000383ffff */
.L_x_46:
[----:B---3--:R-:W-:-:S07]  /*a3b0*/  MOV R0, UR4 ;  /* 0x0000000400007c02 */ /* 0x008fce0008000f00 */
.L_x_165:
[----:B-1----:R1:W2:Y:S02]  /*a3c0*/  SYNCS.PHASECHK.TRANS64.TRYWAIT P0, [R0+URZ], R3 ;  /* 0x00000003000075a7 */ /* 0x0022a400080011ff */
[----:B--2---:R-:W-:Y:S05]  /*a3d0*/  @!P0 NANOSLEEP.SYNCS 0x989680 ;  /* 0x009896800000895d */ /* 0x004fea0003900000 */
[----:B------:R-:W2:Y:S02]  /*a3e0*/  @!P0 SYNCS.PHASECHK.TRANS64 P0, [R0+URZ], R3 ;  /* 0x00000003000085a7 */ /* 0x000ea400080010ff */
[----:B--2---:R-:W-:Y:S05]  /*a3f0*/  @!P0 BRA `(.L_x_165) ;  /* 0xfffffffc00f08947 */ /* 0x004fea000383ffff */
[----:B------:R-:W-:Y:S05]  /*a400*/  BRA `(.L_x_166) ;  /* 0xffffff8400387947 */ /* 0x000fea000383ffff */
.L_x_47:
[----:B---3--:R-:W-:-:S07]  /*a410*/  MOV R0, UR4 ;  /* 0x0000000400007c02 */ /* 0x008fce0008000f00 */
.L_x_167:
[----:B-1----:R1:W2:Y:S02]  /*a420*/  SYNCS.PHASECHK.TRANS64.TRYWAIT P0, [R0+URZ], R3 ;  /* 0x00000003000075a7 */ /* 0x0022a400080011ff */
[----:B--2---:R-:W-:Y:S05]  /*a430*/  @!P0 NANOSLEEP.SYNCS 0x989680 ;  /* 0x009896800000895d */ /* 0x004fea0003900000 */
[----:B------:R-:W2:Y:S02]  /*a440*/  @!P0 SYNCS.PHASECHK.TRANS64 P0, [R0+URZ], R3 ;  /* 0x00000003000085a7 */ /* 0x000ea400080010ff */
[----:B--2---:R-:W-:Y:S05]  /*a450*/  @!P0 BRA `(.L_x_167) ;  /* 0xfffffffc00f08947 */ /* 0x004fea000383ffff */
[----:B------:R-:W-:Y:S05]  /*a460*/  BRA `(.L_x_168) ;  /* 0xffffff8400447947 */ /* 0x000fea000383ffff */
.L_x_48:
[----:B---3--:R-:W-:-:S07]  /*a470*/  MOV R0, UR4 ;  /* 0x0000000400007c02 */ /* 0x008fce0008000f00 */
.L_x_169:
[----:B-1----:R1:W2:Y:S02]  /*a480*/  SYNCS.PHASECHK.TRANS64.TRYWAIT P0, [R0+URZ], R3 ;  /* 0x00000003000075a7 */ /* 0x0022a400080011ff */
[----:B--2---:R-:W-:Y:S05]  /*a490*/  @!P0 NANOSLEEP.SYNCS 0x989680 ;  /* 0x009896800000895d */ /* 0x004fea0003900000 */
[----:B------:R-:W2:Y:S02]  /*a4a0*/  @!P0 SYNCS.PHASECHK.TRANS64 P0, [R0+URZ], R3 ;  /* 0x00000003000085a7 */ /* 0x000ea400080010ff */
[----:B--2---:R-:W-:Y:S05]  /*a4b0*/  @!P0 BRA `(.L_x_169) ;  /* 0xfffffffc00f08947 */ /* 0x004fea000383ffff */
[----:B------:R-:W-:Y:S05]  /*a4c0*/  BRA `(.L_x_170) ;  /* 0xffffff8400507947 */ /* 0x000fea000383ffff */
.L_x_49:
[----:B---3--:R-:W-:-:S07]  /*a4d0*/  MOV R0, UR4 ;  /* 0x0000000400007c02 */ /* 0x008fce0008000f00 */
.L_x_171:
[----:B-1----:R1:W2:Y:S02]  /*a4e0*/  SYNCS.PHASECHK.TRANS64.TRYWAIT P0, [R0+URZ], R3 ;  /* 0x00000003000075a7 */ /* 0x0022a400080011ff */
[----:B--2---:R-:W-:Y:S05]  /*a4f0*/  @!P0 NANOSLEEP.SYNCS 0x989680 ;  /* 0x009896800000895d */ /* 0x004fea0003900000 */
[----:B------:R-:W2:Y:S02]  /*a500*/  @!P0 SYNCS.PHASECHK.TRANS64 P0, [R0+URZ], R3 ;  /* 0x00000003000085a7 */ /* 0x000ea400080010ff */
[----:B--2---:R-:W-:Y:S05]  /*a510*/  @!P0 BRA `(.L_x_171) ;  /* 0xfffffffc00f08947 */ /* 0x004fea000383ffff */
[----:B------:R-:W-:Y:S05]  /*a520*/  BRA `(.L_x_172) ;  /* 0xffffff84005c7947 */ /* 0x000fea000383ffff */
.L_x_50:
[----:B---3--:R-:W-:-:S07]  /*a530*/  MOV R0, UR4 ;  /* 0x0000000400007c02 */ /* 0x008fce0008000f00 */
.L_x_173:
[----:B-1----:R1:W2:Y:S02]  /*a540*/  SYNCS.PHASECHK.TRANS64.TRYWAIT P0, [R0+URZ], R3 ;  /* 0x00000003000075a7 */ /* 0x0022a400080011ff */
[----:B--2---:R-:W-:Y:S05]  /*a550*/  @!P0 NANOSLEEP.SYNCS 0x989680 ;  /* 0x009896800000895d */ /* 0x004fea0003900000 */
[----:B------:R-:W2:Y:S02]  /*a560*/  @!P0 SYNCS.PHASECHK.TRANS64 P0, [R0+URZ], R3 ;  /* 0x00000003000085a7 */ /* 0x000ea400080010ff */
[----:B--2---:R-:W-:Y:S05]  /*a570*/  @!P0 BRA `(.L_x_173) ;  /* 0xfffffffc00f08947 */ /* 0x004fea000383ffff */
[----:B------:R-:W-:Y:S05]  /*a580*/  BRA `(.L_x_174) ;  /* 0xffffff8400687947 */ /* 0x000fea000383ffff */
.L_x_51:
[----:B---3--:R-:W-:-:S07]  /*a590*/  MOV R0, UR4 ;  /* 0x0000000400007c02 */ /* 0x008fce0008000f00 */
.L_x_175:
[----:B-1----:R1:W2:Y:S02]  /*a5a0*/  SYNCS.PHASECHK.TRANS64.TRYWAIT P0, [R0+URZ], R3 ;  /* 0x00000003000075a7 */ /* 0x0022a400080011ff */
[----:B--2---:R-:W-:Y:S05]  /*a5b0*/  @!P0 NANOSLEEP.SYNCS 0x989680 ;  /* 0x009896800000895d */ /* 0x004fea0003900000 */
[----:B------:R-:W2:Y:S02]  /*a5c0*/  @!P0 SYNCS.PHASECHK.TRANS64 P0, [R0+URZ], R3 ;  /* 0x00000003000085a7 */ /* 0x000ea400080010ff */
[----:B--2---:R-:W-:Y:S05]  /*a5d0*/  @!P0 BRA `(.L_x_175) ;  /* 0xfffffffc00f08947 */ /* 0x004fea000383ffff */
[----:B------:R-:W-:Y:S05]  /*a5e0*/  BRA `(.L_x_176) ;  /* 0xffffff8400747947 */ /* 0x000fea000383ffff */
.L_x_52:
[----:B---3--:R-:W-:-:S07]  /*a5f0*/  MOV R0, UR4 ;  /* 0x0000000400007c02 */ /* 0x008fce0008000f00 */
.L_x_177:
[----:B-1----:R1:W2:Y:S02]  /*a600*/  SYNCS.PHASECHK.TRANS64.TRYWAIT P0, [R0+URZ], R3 ;  /* 0x00000003000075a7 */ /* 0x0022a400080011ff */
[----:B--2---:R-:W-:Y:S05]  /*a610*/  @!P0 NANOSLEEP.SYNCS 0x989680 ;  /* 0x009896800000895d */ /* 0x004fea0003900000 */
[----:B------:R-:W2:Y:S02]  /*a620*/  @!P0 SYNCS.PHASECHK.TRANS64 P0, [R0+URZ], R3 ;  /* 0x00000003000085a7 */ /* 0x000ea400080010ff */
[----:B--2---:R-:W-:Y:S05]  /*a630*/  @!P0 BRA `(.L_x_177) ;  /* 0xfffffffc00f08947 */ /* 0x004fea000383ffff */
[----:B------:R-:W-:Y:S05]  /*a640*/  BRA `(.L_x_178) ;  /* 0xffffff8400807947 */ /* 0x000fea000383ffff */
.L_x_53:
[----:B---3--:R-:W-:-:S07]  /*a650*/  MOV R0, UR4 ;  /* 0x0000000400007c02 */ /* 0x008fce0008000f00 */
.L_x_179:
[----:B-1----:R1:W2:Y:S02]  /*a660*/  SYNCS.PHASECHK.TRANS64.TRYWAIT P0, [R0+URZ], R3 ;  /* 0x00000003000075a7 */ /* 0x0022a400080011ff */
[----:B--2---:R-:W-:Y:S05]  /*a670*/  @!P0 NANOSLEEP.SYNCS 0x989680 ;  /* 0x009896800000895d */ /* 0x004fea0003900000 */
[----:B------:R-:W2:Y:S02]  /*a680*/  @!P0 SYNCS.PHASECHK.TRANS64 P0, [R0+URZ], R3 ;  /* 0x00000003000085a7 */ /* 0x000ea400080010ff */
[----:B--2---:R-:W-:Y:S05]  /*a690*/  @!P0 BRA `(.L_x_179) ;  /* 0xfffffffc00f08947 */ /* 0x004fea000383ffff */
[----:B------:R-:W-:Y:S05]  /*a6a0*/  BRA `(.L_x_180) ;  /* 0xffffff84008c7947 */ /* 0x000fea000383ffff */
.L_x_54:
[----:B---3--:R-:W-:-:S07]  /*a6b0*/  MOV R0, UR4 ;  /* 0x0000000400007c02 */ /* 0x008fce0008000f00 */
.L_x_181:
[----:B-1----:R1:W2:Y:S02]  /*a6c0*/  SYNCS.PHASECHK.TRANS64.TRYWAIT P0, [R0+URZ], R3 ;  /* 0x00000003000075a7 */ /* 0x0022a400080011ff */
[----:B--2---:R-:W-:Y:S05]  /*a6d0*/  @!P0 NANOSLEEP.SYNCS 0x989680 ;  /* 0x009896800000895d */ /* 0x004fea0003900000 */
[----:B------:R-:W2:Y:S02]  /*a6e0*/  @!P0 SYNCS.PHASECHK.TRANS64 P0, [R0+URZ], R3 ;  /* 0x00000003000085a7 */ /* 0x000ea400080010ff */
[----:B--2---:R-:W-:Y:S05]  /*a6f0*/  @!P0 BRA `(.L_x_181) ;  /* 0xfffffffc00f08947 */ /* 0x004fea000383ffff */
[----:B------:R-:W-:Y:S05]  /*a700*/  BRA `(.L_x_182) ;  /* 0xffffff8400987947 */ /* 0x000fea000383ffff */
.L_x_55:
[----:B---3--:R-:W-:-:S07]  /*a710*/  MOV R0, UR4 ;  /* 0x0000000400007c02 */ /* 0x008fce0008000f00 */
.L_x_183:
[----:B-1----:R1:W2:Y:S02]  /*a720*/  SYNCS.PHASECHK.TRANS64.TRYWAIT P0, [R0+URZ], R3 ;  /* 0x00000003000075a7 */ /* 0x0022a400080011ff */
[----:B--2---:R-:W-:Y:S05]  /*a730*/  @!P0 NANOSLEEP.SYNCS 0x989680 ;  /* 0x009896800000895d */ /* 0x004fea0003900000 */
[----:B------:R-:W2:Y:S02]  /*a740*/  @!P0 SYNCS.PHASECHK.TRANS64 P0, [R0+URZ], R3 ;  /* 0x00000003000085a7 */ /* 0x000ea400080010ff */
[----:B--2---:R-:W-:Y:S05]  /*a750*/  @!P0 BRA `(.L_x_183) ;  /* 0xfffffffc00f08947 */ /* 0x004fea000383ffff */
[----:B------:R-:W-:Y:S05]  /*a760*/  BRA `(.L_x_184) ;  /* 0xffffff8400a47947 */ /* 0x000fea000383ffff */
.L_x_56:
[----:B---3--:R-:W-:-:S07]  /*a770*/  MOV R0, UR4 ;  /* 0x0000000400007c02 */ /* 0x008fce0008000f00 */
.L_x_185:
[----:B-1----:R1:W2:Y:S02]  /*a780*/  SYNCS.PHASECHK.TRANS64.TRYWAIT P0, [R0+URZ], R3 ;  /* 0x00000003000075a7 */ /* 0x0022a400080011ff */
[----:B--2---:R-:W-:Y:S05]  /*a790*/  @!P0 NANOSLEEP.SYNCS 0x989680 ;  /* 0x009896800000895d */ /* 0x004fea0003900000 */
[----:B------:R-:W2:Y:S02]  /*a7a0*/  @!P0 SYNCS.PHASECHK.TRANS64 P0, [R0+URZ], R3 ;  /* 0x00000003000085a7 */ /* 0x000ea400080010ff */
[----:B--2---:R-:W-:Y:S05]  /*a7b0*/  @!P0 BRA `(.L_x_185) ;  /* 0xfffffffc00f08947 */ /* 0x004fea000383ffff */
[----:B------:R-:W-:Y:S05]  /*a7c0*/  BRA `(.L_x_186) ;  /* 0xffffff8400b07947 */ /* 0x000fea000383ffff */
.L_x_57:
[----:B---3--:R-:W-:-:S07]  /*a7d0*/  MOV R0, UR4 ;  /* 0x0000000400007c02 */ /* 0x008fce0008000f00 */
.L_x_187:
[----:B-1----:R1:W2:Y:S02]  /*a7e0*/  SYNCS.PHASECHK.TRANS64.TRYWAIT P0, [R0+URZ], R3 ;  /* 0x00000003000075a7 */ /* 0x0022a400080011ff */
[----:B--2---:R-:W-:Y:S05]  /*a7f0*/  @!P0 NANOSLEEP.SYNCS 0x989680 ;  /* 0x009896800000895d */ /* 0x004fea0003900000 */
[----:B------:R-:W2:Y:S02]  /*a800*/  @!P0 SYNCS.PHASECHK.TRANS64 P0, [R0+URZ], R3 ;  /* 0x00000003000085a7 */ /* 0x000ea400080010ff */
[----:B--2---:R-:W-:Y:S05]  /*a810*/  @!P0 BRA `(.L_x_187) ;  /* 0xfffffffc00f08947 */ /* 0x004fea000383ffff */
[----:B------:R-:W-:Y:S05]  /*a820*/  BRA `(.L_x_188) ;  /* 0xffffff8400bc7947 */ /* 0x000fea000383ffff */
.L_x_58:
[----:B---3--:R-:W-:-:S07]  /*a830*/  MOV R0, UR4 ;  /* 0x0000000400007c02 */ /* 0x008fce0008000f00 */
.L_x_189:
[----:B-1----:R1:W2:Y:S02]  /*a840*/  SYNCS.PHASECHK.TRANS64.TRYWAIT P0, [R0+URZ], R3 ;  /* 0x00000003000075a7 */ /* 0x0022a400080011ff */
[----:B--2---:R-:W-:Y:S05]  /*a850*/  @!P0 NANOSLEEP.SYNCS 0x989680 ;  /* 0x009896800000895d */ /* 0x004fea0003900000 */
[----:B------:R-:W2:Y:S02]  /*a860*/  @!P0 SYNCS.PHASECHK.TRANS64 P0, [R0+URZ], R3 ;  /* 0x00000003000085a7 */ /* 0x000ea400080010ff */
[----:B--2---:R-:W-:Y:S05]  /*a870*/  @!P0 BRA `(.L_x_189) ;  /* 0xfffffffc00f08947 */ /* 0x004fea000383ffff */
[----:B------:R-:W-:Y:S05]  /*a880*/  BRA `(.L_x_190) ;  /* 0xffffff8400c87947 */ /* 0x000fea000383ffff */
.L_x_61:
[----:B-1----:R1:W2:Y:S02]  /*a890*/  SYNCS.PHASECHK.TRANS64.TRYWAIT P0, [R0+URZ+0x1b0], R4 ;  /* 0x0001b004000075a7 */ /* 0x0022a400080011ff */
[----:B--2---:R-:W-:Y:S05]  /*a8a0*/  @!P0 NANOSLEEP.SYNCS 0x989680 ;  /* 0x009896800000895d */ /* 0x004fea0003900000 */
[----:B------:R-:W2:Y:S02]  /*a8b0*/  @!P0 SYNCS.PHASECHK.TRANS64 P0, [R0+URZ+0x1b0], R4 ;  /* 0x0001b004000085a7 */ /* 0x000ea400080010ff */
[----:B--2---:R-:W-:Y:S05]  /*a8c0*/  @!P0 BRA `(.L_x_61) ;  /* 0xfffffffc00f08947 */ /* 0x004fea000383ffff */
[----:B------:R-:W-:Y:S05]  /*a8d0*/  BRA `(.L_x_191) ;  /* 0xffffff8800287947 */ /* 0x000fea000383ffff */
.L_x_62:
[----:B------:R-:W-:-:S07]  /*a8e0*/  MOV R0, UR5 ;  /* 0x0000000500007c02 */ /* 0x000fce0008000f00 */
.L_x_192:
[----:B-1----:R1:W2:Y:S02]  /*a8f0*/  SYNCS.PHASECHK.TRANS64.TRYWAIT P0, [R0+URZ+0x160], R5 ;  /* 0x00016005000075a7 */ /* 0x0022a400080011ff */
[----:B--2---:R-:W-:Y:S05]  /*a900*/  @!P0 NANOSLEEP.SYNCS 0x989680 ;  /* 0x009896800000895d */ /* 0x004fea0003900000 */
[----:B------:R-:W2:Y:S02]  /*a910*/  @!P0 SYNCS.PHASECHK.TRANS64 P0, [R0+URZ+0x160], R5 ;  /* 0x00016005000085a7 */ /* 0x000ea400080010ff */
[----:B--2---:R-:W-:Y:S05]  /*a920*/  @!P0 BRA `(.L_x_192) ;  /* 0xfffffffc00f08947 */ /* 0x004fea000383ffff */
[----:B------:R-:W-:Y:S05]  /*a930*/  BRA `(.L_x_193) ;  /* 0xffffff8800387947 */ /* 0x000fea000383ffff */
.L_x_63:
[----:B-1----:R1:W2:Y:S02]  /*a940*/  SYNCS.PHASECHK.TRANS64.TRYWAIT P1, [R0+URZ+0x150], R4 ;  /* 0x00015004000075a7 */ /* 0x0022a400080211ff */
[----:B--2---:R-:W-:Y:S05]  /*a950*/  @!P1 NANOSLEEP.SYNCS 0x989680 ;  /* 0x009896800000995d */ /* 0x004fea0003900000 */
[----:B------:R-:W2:Y:S02]  /*a960*/  @!P1 SYNCS.PHASECHK.TRANS64 P1, [R0+URZ+0x150], R4 ;  /* 0x00015004000095a7 */ /* 0x000ea400080210ff */
[----:B--2---:R-:W-:Y:S05]  /*a970*/  @!P1 BRA `(.L_x_63) ;  /* 0xfffffffc00f09947 */ /* 0x004fea000383ffff */
[----:B------:R-:W-:Y:S05]  /*a980*/  BRA `(.L_x_194) ;  /* 0xffffff8800687947 */ /* 0x000fea000383ffff */
.L_x_66:
[----:B------:R-:W-:-:S07]  /*a990*/  MOV R0, UR5 ;  /* 0x0000000500007c02 */ /* 0x000fce0008000f00 */
.L_x_195:
[----:B-1----:R1:W2:Y:S02]  /*a9a0*/  SYNCS.PHASECHK.TRANS64.TRYWAIT P0, [R0+URZ+0x160], R2 ;  /* 0x00016002000075a7 */ /* 0x0022a400080011ff */
[----:B--2---:R-:W-:Y:S05]  /*a9b0*/  @!P0 NANOSLEEP.SYNCS 0x989680 ;  /* 0x009896800000895d */ /* 0x004fea0003900000 */
[----:B------:R-:W2:Y:S02]  /*a9c0*/  @!P0 SYNCS.PHASECHK.TRANS64 P0, [R0+URZ+0x160], R2 ;  /* 0x00016002000085a7 */ /* 0x000ea400080010ff */
[----:B--2---:R-:W-:Y:S05]  /*a9d0*/  @!P0 BRA `(.L_x_195) ;  /* 0xfffffffc00f08947 */ /* 0x004fea000383ffff */
[----:B------:R-:W-:Y:S05]  /*a9e0*/  BRA `(.L_x_65) ;  /* 0xffffff8800bc7947 */ /* 0x000fea000383ffff */
.L_x_75:
[----:B-1----:R-:W-:-:S04]  /*a9f0*/  MOV R4, UR6 ;  /* 0x0000000600047c02 */ /* 0x002fc80008000f00 */
[----:B------:R1:W2:Y:S03]  /*aa00*/  SYNCS.PHASECHK.TRANS64.TRYWAIT P0, [R4+URZ+0x8], R5 ;  /* 0x00000805040075a7 */ /* 0x0002a600080011ff */
[----:B--2---:R-:W-:Y:S05]  /*aa10*/  @!P0 NANOSLEEP.SYNCS 0x989680 ;  /* 0x009896800000895d */ /* 0x004fea0003900000 */
[----:B------:R-:W2:Y:S02]  /*aa20*/  @!P0 SYNCS.PHASECHK.TRANS64 P0, [R4+URZ+0x8], R5 ;  /* 0x00000805040085a7 */ /* 0x000ea400080010ff */
[----:B--2---:R-:W-:Y:S05]  /*aa30*/  @!P0 BRA `(.L_x_75) ;  /* 0xfffffffc00ec8947 */ /* 0x004fea000383ffff */
[----:B------:R-:W-:Y:S05]  /*aa40*/  BRA `(.L_x_74) ;  /* 0xffffff8c00707947 */ /* 0x000fea000383ffff */
.L_x_77:
[----:B------:R-:W-:Y:S01]  /*aa50*/  BSSY B0, `(.L_x_196) ;  /* 0x0000006000007945 */ /* 0x000fe20003800000 */
[----:B------:R-:W-:-:S07]  /*aa60*/  MOV R15, 0xffffffff ;  /* 0xffffffff000f7802 */ /* 0x000fce0000000f00 */
[----:B-1---5:R-:W-:Y:S05]  /*aa70*/  WARPSYNC.COLLECTIVE R15, `(.L_x_197) ;  /* 0x000000000f0c7348 */ /* 0x022fea0003c00000 */
[----:B------:R-:W-:Y:S02]  /*aa80*/  ELECT P6, UR79, PT ;  /* 0x00000000004f782f */ /* 0x000fe400038c0000 */
[----:B------:R-:W-:Y:S01]  /*aa90*/  MOV R14, UR79 ;  /* 0x0000004f000e7c02 */ /* 0x000fe20008000f00 */
[----:B-1---5:R-:W-:Y:S10]  /*aaa0*/  ENDCOLLECTIVE ;  /* 0x000000000000791b */ /* 0x022ff40003800000 */
.L_x_197:
[----:B------:R-:W-:Y:S05]  /*aab0*/  BSYNC B0 ;  /* 0x0000000000007941 */ /* 0x000fea0003800000 */
.L_x_196:
[----:B------:R-:W-:Y:S05]  /*aac0*/  BRA `(.L_x_198) ;  /* 0xffffff8c00a07947 */ /* 0x000fea000383ffff */
.L_x_79:
[----:B-1----:R-:W-:-:S04]  /*aad0*/  MOV R2, UR6 ;  /* 0x0000000600027c02 */ /* 0x002fc80008000f00 */
[----:B------:R1:W2:Y:S03]  /*aae0*/  SYNCS.PHASECHK.TRANS64.TRYWAIT P0, [R2+URZ+0x8], R3 ;  /* 0x00000803020075a7 */ /* 0x0002a600080011ff */
[----:B--2---:R-:W-:Y:S05]  /*aaf0*/  @!P0 NANOSLEEP.SYNCS 0x989680 ;  /* 0x009896800000895d */ /* 0x004fea0003900000 */
[----:B------:R-:W2:Y:S02]  /*ab00*/  @!P0 SYNCS.PHASECHK.TRANS64 P0, [R2+URZ+0x8], R3 ;  /* 0x00000803020085a7 */ /* 0x000ea400080010ff */
[----:B--2---:R-:W-:Y:S05]  /*ab10*/  @!P0 BRA `(.L_x_79) ;  /* 0xfffffffc00ec8947 */ /* 0x004fea000383ffff */
[----:B------:R-:W-:Y:S05]  /*ab20*/  BRA `(.L_x_78) ;  /* 0xffffff8c00a47947 */ /* 0x000fea000383ffff */
.L_x_80:
[----:B-1----:R1:W2:Y:S02]  /*ab30*/  SYNCS.PHASECHK.TRANS64.TRYWAIT P0, [R0+URZ+0x150], R4 ;  /* 0x00015004000075a7 */ /* 0x0022a400080011ff */
[----:B--2---:R-:W-:Y:S05]  /*ab40*/  @!P0 NANOSLEEP.SYNCS 0x989680 ;  /* 0x009896800000895d */ /* 0x004fea0003900000 */
[----:B------:R-:W2:Y:S02]  /*ab50*/  @!P0 SYNCS.PHASECHK.TRANS64 P0, [R0+URZ+0x150], R4 ;  /* 0x00015004000085a7 */ /* 0x000ea400080010ff */
[----:B--2---:R-:W-:Y:S05]  /*ab60*/  @!P0 BRA `(.L_x_80) ;  /* 0xfffffffc00f08947 */ /* 0x004fea000383ffff */
[----:B------:R-:W-:Y:S05]  /*ab70*/  BRA `(.L_x_199) ;  /* 0xffffff9000807947 */ /* 0x000fea000383ffff */
.L_x_82:
[----:B------:R-:W-:-:S07]  /*ab80*/  MOV R0, UR10 ;  /* 0x0000000a00007c02 */ /* 0x000fce0008000f00 */
.L_x_200:
[----:B-1----:R1:W2:Y:S02]  /*ab90*/  SYNCS.PHASECHK.TRANS64.TRYWAIT P0, [R0+URZ+0x190], R4 ;  /* 0x00019004000075a7 */ /* 0x0022a400080011ff */
[----:B--2---:R-:W-:Y:S05]  /*aba0*/  @!P0 NANOSLEEP.SYNCS 0x989680 ;  /* 0x009896800000895d */ /* 0x004fea0003900000 */
[----:B------:R-:W2:Y:S02]  /*abb0*/  @!P0 SYNCS.PHASECHK.TRANS64 P0, [R0+URZ+0x190], R4 ;  /* 0x00019004000085a7 */ /* 0x000ea400080010ff */
[----:B--2---:R-:W-:Y:S05]  /*abc0*/  @!P0 BRA `(.L_x_200) ;  /* 0xfffffffc00f08947 */ /* 0x004fea000383ffff */
[----:B------:R-:W-:Y:S05]  /*abd0*/  BRA `(.L_x_201) ;  /* 0xffffff9000cc7947 */ /* 0x000fea000383ffff */
.L_x_85:
[----:B------:R-:W-:Y:S07]  /*abe0*/  MOV R0, UR9 ;  /* 0x0000000900007c02 */ /* 0x000fee0008000f00 */
.L_x_202:
[----:B-1----:R1:W2:Y:S02]  /*abf0*/  SYNCS.PHASECHK.TRANS64.TRYWAIT P0, [R0+URZ], R4 ;  /* 0x00000004000075a7 */ /* 0x0022a400080011ff */
[----:B--2---:R-:W-:Y:S05]  /*ac00*/  @!P0 NANOSLEEP.SYNCS 0x989680 ;  /* 0x009896800000895d */ /* 0x004fea0003900000 */
[----:B------:R-:W2:Y:S02]  /*ac10*/  @!P0 SYNCS.PHASECHK.TRANS64 P0, [R0+URZ], R4 ;  /* 0x00000004000085a7 */ /* 0x000ea400080010ff */
[----:B--2---:R-:W-:Y:S05]  /*ac20*/  @!P0 BRA `(.L_x_202) ;  /* 0xfffffffc00f08947 */ /* 0x004fea000383ffff */
[----:B------:R-:W-:Y:S05]  /*ac30*/  BRA `(.L_x_84) ;  /* 0xffffff9000e07947 */ /* 0x000fea000383ffff */
.L_x_89:
[----:B-1----:R-:W-:-:S07]  /*ac40*/  MOV R0, UR7 ;  /* 0x0000000700007c02 */ /* 0x002fce0008000f00 */
.L_x_203:
[----:B-1----:R1:W2:Y:S02]  /*ac50*/  SYNCS.PHASECHK.TRANS64.TRYWAIT P0, [R0+URZ], R2 ;  /* 0x00000002000075a7 */ /* 0x0022a400080011ff */
[----:B--2---:R-:W-:Y:S05]  /*ac60*/  @!P0 NANOSLEEP.SYNCS 0x989680 ;  /* 0x009896800000895d */ /* 0x004fea0003900000 */
[----:B------:R-:W2:Y:S02]  /*ac70*/  @!P0 SYNCS.PHASECHK.TRANS64 P0, [R0+URZ], R2 ;  /* 0x00000002000085a7 */ /* 0x000ea400080010ff */
[----:B--2---:R-:W-:Y:S05]  /*ac80*/  @!P0 BRA `(.L_x_203) ;  /* 0xfffffffc00f08947 */ /* 0x004fea000383ffff */
[----:B------:R-:W-:Y:S05]  /*ac90*/  BRA `(.L_x_204) ;  /* 0xffffff9400ac7947 */ /* 0x000fea000383ffff */
.L_x_90:
[----:B------:R-:W-:-:S07]  /*aca0*/  MOV R0, UR7 ;  /* 0x0000000700007c02 */ /* 0x000fce0008000f00 */
.L_x_205:
[----:B-1----:R1:W2:Y:S02]  /*acb0*/  SYNCS.PHASECHK.TRANS64.TRYWAIT P0, [R0+URZ], R3 ;  /* 0x00000003000075a7 */ /* 0x0022a400080011ff */
[----:B--2---:R-:W-:Y:S05]  /*acc0*/  @!P0 NANOSLEEP.SYNCS 0x989680 ;  /* 0x009896800000895d */ /* 0x004fea0003900000 */
[----:B------:R-:W2:Y:S02]  /*acd0*/  @!P0 SYNCS.PHASECHK.TRANS64 P0, [R0+URZ], R3 ;  /* 0x00000003000085a7 */ /* 0x000ea400080010ff */
[----:B--2---:R-:W-:Y:S05]  /*ace0*/  @!P0 BRA `(.L_x_205) ;  /* 0xfffffffc00f08947 */ /* 0x004fea000383ffff */
[----:B------:R-:W-:Y:S05]  /*acf0*/  BRA `(.L_x_206) ;  /* 0xffffff9400b87947 */ /* 0x000fea000383ffff */
.L_x_91:
[----:B------:R-:W-:-:S07]  /*ad00*/  MOV R0, UR7 ;  /* 0x0000000700007c02 */ /* 0x000fce0008000f00 */
.L_x_207:
[----:B-1----:R1:W2:Y:S02]  /*ad10*/  SYNCS.PHASECHK.TRANS64.TRYWAIT P0, [R0+URZ], R3 ;  /* 0x00000003000075a7 */ /* 0x0022a400080011ff */
[----:B--2---:R-:W-:Y:S05]  /*ad20*/  @!P0 NANOSLEEP.SYNCS 0x989680 ;  /* 0x009896800000895d */ /* 0x004fea0003900000 */
[----:B------:R-:W2:Y:S02]  /*ad30*/  @!P0 SYNCS.PHASECHK.TRANS64 P0, [R0+URZ], R3 ;  /* 0x00000003000085a7 */ /* 0x000ea400080010ff */
[----:B--2---:R-:W-:Y:S05]  /*ad40*/  @!P0 BRA `(.L_x_207) ;  /* 0xfffffffc00f08947 */ /* 0x004fea000383ffff */
[----:B------:R-:W-:Y:S05]  /*ad50*/  BRA `(.L_x_208) ;  /* 0xffffff9400c47947 */ /* 0x000fea000383ffff */
.L_x_94:
[----:B------:R-:W-:-:S07]  /*ad60*/  MOV R0, UR8 ;  /* 0x0000000800007c02 */ /* 0x000fce0008000f00 */
.L_x_209:
[----:B-1----:R1:W2:Y:S02]  /*ad70*/  SYNCS.PHASECHK.TRANS64.TRYWAIT P1, [R0+URZ+0x1d0], R2 ;  /* 0x0001d002000075a7 */ /* 0x0022a400080211ff */
[----:B--2---:R-:W-:Y:S05]  /*ad80*/  @!P1 NANOSLEEP.SYNCS 0x989680 ;  /* 0x009896800000995d */ /* 0x004fea0003900000 */
[----:B------:R-:W2:Y:S02]  /*ad90*/  @!P1 SYNCS.PHASECHK.TRANS64 P1, [R0+URZ+0x1d0], R2 ;  /* 0x0001d002000095a7 */ /* 0x000ea400080210ff */
[----:B--2---:R-:W-:Y:S05]  /*ada0*/  @!P1 BRA `(.L_x_209) ;  /* 0xfffffffc00f09947 */ /* 0x004fea000383ffff */
[----:B------:R-:W-:Y:S05]  /*adb0*/  BRA `(.L_x_210) ;  /* 0xffffff9800107947 */ /* 0x000fea000383ffff */
.L_x_99:
[----:B--2---:R2:W4:Y:S02]  /*adc0*/  SYNCS.PHASECHK.TRANS64.TRYWAIT P0, [R0+URZ+0x150], R2 ;  /* 0x00015002000075a7 */ /* 0x00452400080011ff */
[----:B----4-:R-:W-:Y:S05]  /*add0*/  @!P0 NANOSLEEP.SYNCS 0x989680 ;  /* 0x009896800000895d */ /* 0x010fea0003900000 */
[----:B------:R-:W4:Y:S02]  /*ade0*/  @!P0 SYNCS.PHASECHK.TRANS64 P0, [R0+URZ+0x150], R2 ;  /* 0x00015002000085a7 */ /* 0x000f2400080010ff */
[----:B----4-:R-:W-:Y:S05]  /*adf0*/  @!P0 BRA `(.L_x_99) ;  /* 0xfffffffc00f08947 */ /* 0x010fea000383ffff */
[----:B------:R-:W-:Y:S05]  /*ae00*/  BRA `(.L_x_211) ;  /* 0xffffff9c00247947 */ /* 0x000fea000383ffff */
.L_x_102:
[----:B------:R-:W-:Y:S07]  /*ae10*/  MOV R0, UR7 ;  /* 0x0000000700007c02 */ /* 0x000fee0008000f00 */
.L_x_212:
[----:B--2---:R2:W4:Y:S02]  /*ae20*/  SYNCS.PHASECHK.TRANS64.TRYWAIT P0, [R0+URZ+0x148], R2 ;  /* 0x00014802000075a7 */ /* 0x00452400080011ff */
[----:B----4-:R-:W-:Y:S05]  /*ae30*/  @!P0 NANOSLEEP.SYNCS 0x989680 ;  /* 0x009896800000895d */ /* 0x010fea0003900000 */
[----:B------:R-:W4:Y:S02]  /*ae40*/  @!P0 SYNCS.PHASECHK.TRANS64 P0, [R0+URZ+0x148], R2 ;  /* 0x00014802000085a7 */ /* 0x000f2400080010ff */
[----:B----4-:R-:W-:Y:S05]  /*ae50*/  @!P0 BRA `(.L_x_212) ;  /* 0xfffffffc00f08947 */ /* 0x010fea000383ffff */
[----:B------:R-:W-:Y:S05]  /*ae60*/  BRA `(.L_x_101) ;  /* 0xffffffa000047947 */ /* 0x000fea000383ffff */
.L_x_105:
[----:B------:R-:W-:Y:S07]  /*ae70*/  MOV R0, UR7 ;  /* 0x0000000700007c02 */ /* 0x000fee0008000f00 */
.L_x_213:
[----:B-1----:R1:W2:Y:S02]  /*ae80*/  SYNCS.PHASECHK.TRANS64.TRYWAIT P0, [R0+URZ+0x120], R14 ;  /* 0x0001200e000075a7 */ /* 0x0022a400080011ff */
[----:B--2---:R-:W-:Y:S05]  /*ae90*/  @!P0 NANOSLEEP.SYNCS 0x989680 ;  /* 0x009896800000895d */ /* 0x004fea0003900000 */
[----:B------:R-:W2:Y:S02]  /*aea0*/  @!P0 SYNCS.PHASECHK.TRANS64 P0, [R0+URZ+0x120], R14 ;  /* 0x0001200e000085a7 */ /* 0x000ea400080010ff */
[----:B--2---:R-:W-:Y:S05]  /*aeb0*/  @!P0 BRA `(.L_x_213) ;  /* 0xfffffffc00f08947 */ /* 0x004fea000383ffff */
[----:B------:R-:W-:Y:S05]  /*aec0*/  BRA `(.L_x_214) ;  /* 0xffffffa0007c7947 */ /* 0x000fea000383ffff */
.L_x_106:
[----:B------:R-:W-:Y:S07]  /*aed0*/  MOV R0, UR7 ;  /* 0x0000000700007c02 */ /* 0x000fee0008000f00 */
.L_x_215:
[----:B-1----:R1:W2:Y:S02]  /*aee0*/  SYNCS.PHASECHK.TRANS64.TRYWAIT P0, [R0+URZ+0x128], R14 ;  /* 0x0001280e000075a7 */ /* 0x0022a400080011ff */
[----:B--2---:R-:W-:Y:S05]  /*aef0*/  @!P0 NANOSLEEP.SYNCS 0x989680 ;  /* 0x009896800000895d */ /* 0x004fea0003900000 */
[----:B------:R-:W2:Y:S02]  /*af00*/  @!P0 SYNCS.PHASECHK.TRANS64 P0, [R0+URZ+0x128], R14 ;  /* 0x0001280e000085a7 */ /* 0x000ea400080010ff */
[----:B--2---:R-:W-:Y:S05]  /*af10*/  @!P0 BRA `(.L_x_215) ;  /* 0xfffffffc00f08947 */ /* 0x004fea000383ffff */
[----:B------:R-:W-:Y:S05]  /*af20*/  BRA `(.L_x_216) ;  /* 0xffffffa000d47947 */ /* 0x000fea000383ffff */
.L_x_107:
[----:B------:R-:W-:Y:S07]  /*af30*/  MOV R0, UR7 ;  /* 0x0000000700007c02 */ /* 0x000fee0008000f00 */
.L_x_217:
[----:B-1----:R1:W2:Y:S02]  /*af40*/  SYNCS.PHASECHK.TRANS64.TRYWAIT P0, [R0+URZ+0x130], R14 ;  /* 0x0001300e000075a7 */ /* 0x0022a400080011ff */
[----:B--2---:R-:W-:Y:S05]  /*af50*/  @!P0 NANOSLEEP.SYNCS 0x989680 ;  /* 0x009896800000895d */ /* 0x004fea0003900000 */
[----:B------:R-:W2:Y:S02]  /*af60*/  @!P0 SYNCS.PHASECHK.TRANS64 P0, [R0+URZ+0x130], R14 ;  /* 0x0001300e000085a7 */ /* 0x000ea400080010ff */
[----:B--2---:R-:W-:Y:S05]  /*af70*/  @!P0 BRA `(.L_x_217) ;  /* 0xfffffffc00f08947 */ /* 0x004fea000383ffff */
[----:B------:R-:W-:Y:S05]  /*af80*/  BRA `(.L_x_218) ;  /* 0xffffffa400307947 */ /* 0x000fea000383ffff */
.L_x_108:
[----:B------:R-:W-:Y:S07]  /*af90*/  MOV R0, UR7 ;  /* 0x0000000700007c02 */ /* 0x000fee0008000f00 */
.L_x_219:
[----:B-1----:R1:W2:Y:S02]  /*afa0*/  SYNCS.PHASECHK.TRANS64.TRYWAIT P0, [R0+URZ+0x138], R14 ;  /* 0x0001380e000075a7 */ /* 0x0022a400080011ff */
[----:B--2---:R-:W-:Y:S05]  /*afb0*/  @!P0 NANOSLEEP.SYNCS 0x989680 ;  /* 0x009896800000895d */ /* 0x004fea0003900000 */
[----:B------:R-:W2:Y:S02]  /*afc0*/  @!P0 SYNCS.PHASECHK.TRANS64 P0, [R0+URZ+0x138], R14 ;  /* 0x0001380e000085a7 */ /* 0x000ea400080010ff */
[----:B--2---:R-:W-:Y:S05]  /*afd0*/  @!P0 BRA `(.L_x_219) ;  /* 0xfffffffc00f08947 */ /* 0x004fea000383ffff */
[----:B------:R-:W-:Y:S05]  /*afe0*/  BRA `(.L_x_220) ;  /* 0xffffffa400d07947 */ /* 0x000fea000383ffff */
.L_x_110:
[----:B------:R-:W-:-:S07]  /*aff0*/  MOV R0, UR7 ;  /* 0x0000000700007c02 */ /* 0x000fce0008000f00 */
.L_x_221:
[----:B-1----:R1:W4:Y:S02]  /*b000*/  SYNCS.PHASECHK.TRANS64.TRYWAIT P0, [R0+URZ+0x120], R2 ;  /* 0x00012002000075a7 */ /* 0x00232400080011ff */
[----:B----4-:R-:W-:Y:S05]  /*b010*/  @!P0 NANOSLEEP.SYNCS 0x989680 ;  /* 0x009896800000895d */ /* 0x010fea0003900000 */
[----:B------:R-:W4:Y:S02]  /*b020*/  @!P0 SYNCS.PHASECHK.TRANS64 P0, [R0+URZ+0x120], R2 ;  /* 0x00012002000085a7 */ /* 0x000f2400080010ff */
[----:B----4-:R-:W-:Y:S05]  /*b030*/  @!P0 BRA `(.L_x_221) ;  /* 0xfffffffc00f08947 */ /* 0x010fea000383ffff */
[----:B------:R-:W-:Y:S05]  /*b040*/  BRA `(.L_x_222) ;  /* 0xffffffa800587947 */ /* 0x000fea000383ffff */
.L_x_111:
[----:B-1----:R-:W-:-:S07]  /*b050*/  MOV R0, UR7 ;  /* 0x0000000700007c02 */ /* 0x002fce0008000f00 */
.L_x_223:
[----:B-1----:R1:W4:Y:S02]  /*b060*/  SYNCS.PHASECHK.TRANS64.TRYWAIT P0, [R0+URZ+0x128], R2 ;  /* 0x00012802000075a7 */ /* 0x00232400080011ff */
[----:B----4-:R-:W-:Y:S05]  /*b070*/  @!P0 NANOSLEEP.SYNCS 0x989680 ;  /* 0x009896800000895d */ /* 0x010fea0003900000 */
[----:B------:R-:W4:Y:S02]  /*b080*/  @!P0 SYNCS.PHASECHK.TRANS64 P0, [R0+URZ+0x128], R2 ;  /* 0x00012802000085a7 */ /* 0x000f2400080010ff */
[----:B----4-:R-:W-:Y:S05]  /*b090*/  @!P0 BRA `(.L_x_223) ;  /* 0xfffffffc00f08947 */ /* 0x010fea000383ffff */
[----:B------:R-:W-:Y:S05]  /*b0a0*/  BRA `(.L_x_224) ;  /* 0xffffffa800487947 */ /* 0x000fea000383ffff */
.L_x_112:
[----:B-1----:R-:W-:-:S07]  /*b0b0*/  MOV R0, UR7 ;  /* 0x0000000700007c02 */ /* 0x002fce0008000f00 */
.L_x_225:
[----:B-1----:R1:W4:Y:S02]  /*b0c0*/  SYNCS.PHASECHK.TRANS64.TRYWAIT P0, [R0+URZ+0x130], R2 ;  /* 0x00013002000075a7 */ /* 0x00232400080011ff */
[----:B----4-:R-:W-:Y:S05]  /*b0d0*/  @!P0 NANOSLEEP.SYNCS 0x989680 ;  /* 0x009896800000895d */ /* 0x010fea0003900000 */
[----:B------:R-:W4:Y:S02]  /*b0e0*/  @!P0 SYNCS.PHASECHK.TRANS64 P0, [R0+URZ+0x130], R2 ;  /* 0x00013002000085a7 */ /* 0x000f2400080010ff */
[----:B----4-:R-:W-:Y:S05]  /*b0f0*/  @!P0 BRA `(.L_x_225) ;  /* 0xfffffffc00f08947 */ /* 0x010fea000383ffff */
[----:B------:R-:W-:Y:S05]  /*b100*/  BRA `(.L_x_226) ;  /* 0xffffffa800387947 */ /* 0x000fea000383ffff */
.L_x_114:
[----:B--2---:R2:W3:Y:S02]  /*b110*/  SYNCS.PHASECHK.TRANS64.TRYWAIT P0, [R0+URZ+0x150], R2 ;  /* 0x00015002000075a7 */ /* 0x0044e400080011ff */
[----:B---3--:R-:W-:Y:S05]  /*b120*/  @!P0 NANOSLEEP.SYNCS 0x989680 ;  /* 0x009896800000895d */ /* 0x008fea0003900000 */
[----:B------:R-:W3:Y:S02]  /*b130*/  @!P0 SYNCS.PHASECHK.TRANS64 P0, [R0+URZ+0x150], R2 ;  /* 0x00015002000085a7 */ /* 0x000ee400080010ff */
[----:B---3--:R-:W-:Y:S05]  /*b140*/  @!P0 BRA `(.L_x_114) ;  /* 0xfffffffc00f08947 */ /* 0x008fea000383ffff */
[----:B------:R-:W-:Y:S05]  /*b150*/  BRA `(.L_x_227) ;  /* 0xffffffac00047947 */ /* 0x000fea000383ffff */
.L_x_126:
[----:B-1----:R1:W4:Y:S02]  /*b160*/  SYNCS.PHASECHK.TRANS64.TRYWAIT P1, [R0+URZ+0x100], R2 ;  /* 0x00010002000075a7 */ /* 0x00232400080211ff */
[----:B----4-:R-:W-:Y:S05]  /*b170*/  @!P1 NANOSLEEP.SYNCS 0x989680 ;  /* 0x009896800000995d */ /* 0x010fea0003900000 */
[----:B------:R-:W4:Y:S02]  /*b180*/  @!P1 SYNCS.PHASECHK.TRANS64 P1, [R0+URZ+0x100], R2 ;  /* 0x00010002000095a7 */ /* 0x000f2400080210ff */
[----:B----4-:R-:W-:Y:S05]  /*b190*/  @!P1 BRA `(.L_x_126) ;  /* 0xfffffffc00f09947 */ /* 0x010fea000383ffff */
[----:B------:R-:W-:Y:S05]  /*b1a0*/  BRA `(.L_x_125) ;  /* 0xffffffb800307947 */ /* 0x000fea000383ffff */
.L_x_128:
[----:B--2---:R2:W4:Y:S02]  /*b1b0*/  SYNCS.PHASECHK.TRANS64.TRYWAIT P0, [R115+URZ+0x170], R4 ;  /* 0x00017004730075a7 */ /* 0x00452400080011ff */
[----:B----4-:R-:W-:Y:S05]  /*b1c0*/  @!P0 NANOSLEEP.SYNCS 0x989680 ;  /* 0x009896800000895d */ /* 0x010fea0003900000 */
[----:B------:R-:W4:Y:S02]  /*b1d0*/  @!P0 SYNCS.PHASECHK.TRANS64 P0, [R115+URZ+0x170], R4 ;  /* 0x00017004730085a7 */ /* 0x000f2400080010ff */
[----:B----4-:R-:W-:Y:S05]  /*b1e0*/  @!P0 BRA `(.L_x_128) ;  /* 0xfffffffc00f08947 */ /* 0x010fea000383ffff */
[----:B------:R-:W-:Y:S05]  /*b1f0*/  BRA `(.L_x_127) ;  /* 0xffffffb800847947 */ /* 0x000fea000383ffff */
.L_x_136:
[----:B--2---:R2:W3:Y:S02]  /*b200*/  SYNCS.PHASECHK.TRANS64.TRYWAIT P0, [R0+URZ+0x100], R3 ;  /* 0x00010003000075a7 */ /* 0x0044e400080011ff */
[----:B---3--:R-:W-:Y:S05]  /*b210*/  @!P0 NANOSLEEP.SYNCS 0x989680 ;  /* 0x009896800000895d */ /* 0x008fea0003900000 */
[----:B------:R-:W3:Y:S02]  /*b220*/  @!P0 SYNCS.PHASECHK.TRANS64 P0, [R0+URZ+0x100], R3 ;  /* 0x00010003000085a7 */ /* 0x000ee400080010ff */
[----:B---3--:R-:W-:Y:S05]  /*b230*/  @!P0 BRA `(.L_x_136) ;  /* 0xfffffffc00f08947 */ /* 0x008fea000383ffff */
[----:B------:R-:W-:Y:S05]  /*b240*/  BRA `(.L_x_135) ;  /* 0xffffffc400887947 */ /* 0x000fea000383ffff */
.L_x_144:
[----:B--2---:R2:W3:Y:S02]  /*b250*/  SYNCS.PHASECHK.TRANS64.TRYWAIT P0, [R0+URZ+0x100], R4 ;  /* 0x00010004000075a7 */ /* 0x0044e400080011ff */
[----:B---3--:R-:W-:Y:S05]  /*b260*/  @!P0 NANOSLEEP.SYNCS 0x989680 ;  /* 0x009896800000895d */ /* 0x008fea0003900000 */
[----:B------:R-:W3:Y:S02]  /*b270*/  @!P0 SYNCS.PHASECHK.TRANS64 P0, [R0+URZ+0x100], R4 ;  /* 0x00010004000085a7 */ /* 0x000ee400080010ff */
[----:B---3--:R-:W-:Y:S05]  /*b280*/  @!P0 BRA `(.L_x_144) ;  /* 0xfffffffc00f08947 */ /* 0x008fea000383ffff */
[----:B------:R-:W-:Y:S05]  /*b290*/  BRA `(.L_x_143) ;  /* 0xffffffd000dc7947 */ /* 0x000fea000383ffff */
.L_x_152:
[----:B--2---:R2:W3:Y:S02]  /*b2a0*/  SYNCS.PHASECHK.TRANS64.TRYWAIT P0, [R0+URZ+0x100], R4 ;  /* 0x00010004000075a7 */ /* 0x0044e400080011ff */
[----:B---3--:R-:W-:Y:S05]  /*b2b0*/  @!P0 NANOSLEEP.SYNCS 0x989680 ;  /* 0x009896800000895d */ /* 0x008fea0003900000 */
[----:B------:R-:W3:Y:S02]  /*b2c0*/  @!P0 SYNCS.PHASECHK.TRANS64 P0, [R0+URZ+0x100], R4 ;  /* 0x00010004000085a7 */ /* 0x000ee400080010ff */
[----:B---3--:R-:W-:Y:S05]  /*b2d0*/  @!P0 BRA `(.L_x_152) ;  /* 0xfffffffc00f08947 */ /* 0x008fea000383ffff */
[----:B------:R-:W-:Y:S05]  /*b2e0*/  BRA `(.L_x_151) ;  /* 0xffffffe000387947 */ /* 0x000fea000383ffff */
        .weak           $__internal_0_$__cuda_sm10x_tcgen05_guardrail_trap_col_being_dealloced_not_returned_by_alloc
        .type           $__internal_0_$__cuda_sm10x_tcgen05_guardrail_trap_col_being_dealloced_not_returned_by_alloc,@function
        .size           $__internal_0_$__cuda_sm10x_tcgen05_guardrail_trap_col_being_dealloced_not_returned_by_alloc,($__internal_1_$__cuda_sm10x_tcgen05_guardrail_trap_phase_invalid_during_alloc - $__internal_0_$__cuda_sm10x_tcgen05_guardrail_trap_col_being_dealloced_not_returned_by_alloc)
$__internal_0_$__cuda_sm10x_tcgen05_guardrail_trap_col_being_dealloced_not_returned_by_alloc:
[----:B------:R-:W-:Y:S05]  /*b2f0*/  BPT.TRAP 0x1 ;  /* 0x000000040000795c */ /* 0x000fea0000300000 */
[----:B------:R-:W-:-:S04]  /*b300*/  HFMA2 R3, -RZ, RZ, 0, 0 ;  /* 0x00000000ff037431 */ /* 0x000fc800000001ff */
[----:B------:R-:W-:Y:S05]  /*b310*/  RET.REL.NODEC R2 `(_ZN7cutlass13device_kernelINS_4gemm6kernel13GemmUniversalIN4cute5tupleIJiiiiEEENS1_10collective13CollectiveMmaINS1_35MainloopSm100TmaUmmaWarpSpecializedILi16ELi2ELi4ENS5_IJNS4_1CILi2EEENSA_ILi1EEESC_EEEEENS5_IJNSA_ILi128EEENSA_ILi256EEENSA_ILi64EEEEEENS_12float_e4m3_tENS5_IJlSC_lEEESJ_SK_NS4_8TiledMMAINS4_8MMA_AtomIJNS4_10MMA_TraitsINS4_25SM100_MMA_F8F6F4_2x1SM_SSEJSJ_SJ_fSF_SG_NS4_17integral_constantINS4_4UMMA5MajorELSR_0EEESS_NSP_INSQ_7ScaleInELST_0EEESU_EEEEEENS4_6LayoutINS5_IJSC_SC_SC_EEENS5_IJNSA_ILi0EEESZ_SZ_EEEEENS5_IJNS4_10UnderscoreES12_S12_EEEEENS4_18SM100_TMA_2SM_LOADENS4_14ComposedLayoutINS4_7SwizzleILi2ELi4ELi3EEENS4_18smem_ptr_flag_bitsILi8EEENSX_INS5_IJNSA_ILi8EEESH_EEENS5_IJSH_SC_EEEEEEEvNS4_8identityES15_S1F_vS1G_EENS_8epilogue10collective18CollectiveEpilogueINS1I_23Sm100TmaWarpSpecializedILi4ELi2ELi32ELb0ELb0EEEJNS5_IJSH_SG_SH_EEENS5_IJNSX_ISH_SC_EENSX_INS5_IJNSA_ILi32EEESB_EEENS5_IJSC_SF_EEEEEEEESJ_SK_SJ_SK_NS1I_6fusion15FusionCallbacksIS1M_NS1U_13LinCombEltActINS1I_6thread4ReLuESJ_fSJ_fLNS_15FloatRoundStyleE2EEES1N_S1T_JEEENS4_5SM1004TMEM4LOAD26SM100_TMEM_LOAD_32dp32b32xENS4_13SM90_TMA_LOADENS16_INS17_ILi1ELi4ELi3EEES1A_NSX_INS5_IJS1B_S1P_EEENS5_IJS1P_SC_EEEEEEENS4_39AutoVectorizingCopyWithAssumedAlignmentILi128EEENS4_14SM90_TMA_STOREES2B_S2D_S2D_EEEvvEEEEvNT_6ParamsE) ;  /* 0xffffff4c02387950 */ /* 0x000fea0003c3ffff */
        .weak           $__internal_1_$__cuda_sm10x_tcgen05_guardrail_trap_phase_invalid_during_alloc
        .type           $__internal_1_$__cuda_sm10x_tcgen05_guardrail_trap_phase_invalid_during_alloc,@function
        .size           $__internal_1_$__cuda_sm10x_tcgen05_guardrail_trap_phase_invalid_during_alloc,($__internal_2_$__cuda_sm10x_tcgen05_guardrail_trap_unallocated_columns_being_dealloced - $__internal_1_$__cuda_sm10x_tcgen05_guardrail_trap_phase_invalid_during_alloc)
$__internal_1_$__cuda_sm10x_tcgen05_guardrail_trap_phase_invalid_during_alloc:
[----:B------:R-:W-:Y:S05]  /*b320*/  BPT.TRAP 0x1 ;  /* 0x000000040000795c */ /* 0x000fea0000300000 */
[----:B------:R-:W-:-:S04]  /*b330*/  MOV R3, 0x0 ;  /* 0x0000000000037802 */ /* 0x000fc80000000f00 */
[----:B------:R-:W-:Y:S05]  /*b340*/  RET.REL.NODEC R2 `(_ZN7cutlass13device_kernelINS_4gemm6kernel13GemmUniversalIN4cute5tupleIJiiiiEEENS1_10collective13CollectiveMmaINS1_35MainloopSm100TmaUmmaWarpSpecializedILi16ELi2ELi4ENS5_IJNS4_1CILi2EEENSA_ILi1EEESC_EEEEENS5_IJNSA_ILi128EEENSA_ILi256EEENSA_ILi64EEEEEENS_12float_e4m3_tENS5_IJlSC_lEEESJ_SK_NS4_8TiledMMAINS4_8MMA_AtomIJNS4_10MMA_TraitsINS4_25SM100_MMA_F8F6F4_2x1SM_SSEJSJ_SJ_fSF_SG_NS4_17integral_constantINS4_4UMMA5MajorELSR_0EEESS_NSP_INSQ_7ScaleInELST_0EEESU_EEEEEENS4_6LayoutINS5_IJSC_SC_SC_EEENS5_IJNSA_ILi0EEESZ_SZ_EEEEENS5_IJNS4_10UnderscoreES12_S12_EEEEENS4_18SM100_TMA_2SM_LOADENS4_14ComposedLayoutINS4_7SwizzleILi2ELi4ELi3EEENS4_18smem_ptr_flag_bitsILi8EEENSX_INS5_IJNSA_ILi8EEESH_EEENS5_IJSH_SC_EEEEEEEvNS4_8identityES15_S1F_vS1G_EENS_8epilogue10collective18CollectiveEpilogueINS1I_23Sm100TmaWarpSpecializedILi4ELi2ELi32ELb0ELb0EEEJNS5_IJSH_SG_SH_EEENS5_IJNSX_ISH_SC_EENSX_INS5_IJNSA_ILi32EEESB_EEENS5_IJSC_SF_EEEEEEEESJ_SK_SJ_SK_NS1I_6fusion15FusionCallbacksIS1M_NS1U_13LinCombEltActINS1I_6thread4ReLuESJ_fSJ_fLNS_15FloatRoundStyleE2EEES1N_S1T_JEEENS4_5SM1004TMEM4LOAD26SM100_TMEM_LOAD_32dp32b32xENS4_13SM90_TMA_LOADENS16_INS17_ILi1ELi4ELi3EEES1A_NSX_INS5_IJS1B_S1P_EEENS5_IJS1P_SC_EEEEEEENS4_39AutoVectorizingCopyWithAssumedAlignmentILi128EEENS4_14SM90_TMA_STOREES2B_S2D_S2D_EEEvvEEEEvNT_6ParamsE) ;  /* 0xffffff4c022c7950 */ /* 0x000fea0003c3ffff */
        .weak           $__internal_2_$__cuda_sm10x_tcgen05_guardrail_trap_unallocated_columns_being_dealloced
        .type           $__internal_2_$__cuda_sm10x_tcgen05_guardrail_trap_unallocated_columns_being_dealloced,@function
        .size           $__internal_2_$__cuda_sm10x_tcgen05_guardrail_trap_unallocated_columns_being_dealloced,(.L_x_229 - $__internal_2_$__cuda_sm10x_tcgen05_guardrail_trap_unallocated_columns_being_dealloced)
$__internal_2_$__cuda_sm10x_tcgen05_guardrail_trap_unallocated_columns_being_dealloced:
[----:B------:R-:W-:Y:S05]  /*b350*/  BPT.TRAP 0x1 ;  /* 0x000000040000795c */ /* 0x000fea0000300000 */
[----:B------:R-:W-:-:S04]  /*b360*/  HFMA2 R3, -RZ, RZ, 0, 0 ;  /* 0x00000000ff037431 */ /* 0x000fc800000001ff */
[----:B------:R-:W-:Y:S05]  /*b370*/  RET.REL.NODEC R2 `(_ZN7cutlass13device_kernelINS_4gemm6kernel13GemmUniversalIN4cute5tupleIJiiiiEEENS1_10collective13CollectiveMmaINS1_35MainloopSm100TmaUmmaWarpSpecializedILi16ELi2ELi4ENS5_IJNS4_1CILi2EEENSA_ILi1EEESC_EEEEENS5_IJNSA_ILi128EEENSA_ILi256EEENSA_ILi64EEEEEENS_12float_e4m3_tENS5_IJlSC_lEEESJ_SK_NS4_8TiledMMAINS4_8MMA_AtomIJNS4_10MMA_TraitsINS4_25SM100_MMA_F8F6F4_2x1SM_SSEJSJ_SJ_fSF_SG_NS4_17integral_constantINS4_4UMMA5MajorELSR_0EEESS_NSP_INSQ_7ScaleInELST_0EEESU_EEEEEENS4_6LayoutINS5_IJSC_SC_SC_EEENS5_IJNSA_ILi0EEESZ_SZ_EEEEENS5_IJNS4_10UnderscoreES12_S12_EEEEENS4_18SM100_TMA_2SM_LOADENS4_14ComposedLayoutINS4_7SwizzleILi2ELi4ELi3EEENS4_18smem_ptr_flag_bitsILi8EEENSX_INS5_IJNSA_ILi8EEESH_EEENS5_IJSH_SC_EEEEEEEvNS4_8identityES15_S1F_vS1G_EENS_8epilogue10collective18CollectiveEpilogueINS1I_23Sm100TmaWarpSpecializedILi4ELi2ELi32ELb0ELb0EEEJNS5_IJSH_SG_SH_EEENS5_IJNSX_ISH_SC_EENSX_INS5_IJNSA_ILi32EEESB_EEENS5_IJSC_SF_EEEEEEEESJ_SK_SJ_SK_NS1I_6fusion15FusionCallbacksIS1M_NS1U_13LinCombEltActINS1I_6thread4ReLuESJ_fSJ_fLNS_15FloatRoundStyleE2EEES1N_S1T_JEEENS4_5SM1004TMEM4LOAD26SM100_TMEM_LOAD_32dp32b32xENS4_13SM90_TMA_LOADENS16_INS17_ILi1ELi4ELi3EEES1A_NSX_INS5_IJS1B_S1P_EEENS5_IJS1P_SC_EEEEEEENS4_39AutoVectorizingCopyWithAssumedAlignmentILi128EEENS4_14SM90_TMA_STOREES2B_S2D_S2D_EEEvvEEEEvNT_6ParamsE) ;  /* 0xffffff4c02207950 */ /* 0x000fea0003c3ffff */
.L_x_228:
[----:B------:R-:W-:-:S00]  /*b380*/  BRA `(.L_x_228) ;  /* 0xfffffffc00fc7947 */ /* 0x000fc0000383ffff */
[----:B------:R-:W-:-:S00]  /*b390*/  NOP ;  /* 0x0000000000007918 */ /* 0x000fc00000000000 */
        /* <DEDUP_REMOVED lines=14> */
.L_x_229:


//--------------------- .nv.global.init           --------------------------
	.section	.nv.global.init,"aw",@progbits
.nv.global.init:
	.type		$str$27,@object
	.size		$str$27,($str$28 - $str$27)
$str$27:
        /*0000*/ 	.byte	0x28, 0x61, 0x64, 0x64, 0x72, 0x65, 0x73, 0x73, 0x20, 0x26, 0x20, 0x6d, 0x61, 0x73, 0x6b, 0x29
        /*0010*/ 	.byte	0x20, 0x3d, 0x3d, 0x20, 0x30, 0x00
	.type		$str$28,@object
	.size		$str$28,($str$26 - $str$28)
$str$28:
        /*0016*/ 	.byte	0x2f, 0x74, 0x6d, 0x70, 0x2f, 0x63, 0x75, 0x74, 0x6c, 0x61, 0x73, 0x73, 0x5f, 0x73, 0x77, 0x65
        /*0026*/ 	.byte	0x65, 0x70, 0x5f, 0x73, 0x72, 0x63, 0x2f, 0x69, 0x6e, 0x63, 0x6c, 0x75, 0x64, 0x65, 0x2f, 0x63
        /*0036*/ 	.byte	0x75, 0x74, 0x65, 0x2f, 0x70, 0x6f, 0x69, 0x6e, 0x74, 0x65, 0x72, 0x5f, 0x66, 0x6c, 0x61, 0x67
        /*0046*/ 	.byte	0x67, 0x65, 0x64, 0x2e, 0x68, 0x70, 0x70, 0x00
	.type		$str$26,@object
	.size		$str$26,($str$25 - $str$26)
$str$26:
        /*004e*/ 	.byte	0x2f, 0x74, 0x6d, 0x70, 0x2f, 0x63, 0x75, 0x74, 0x6c, 0x61, 0x73, 0x73, 0x5f, 0x73, 0x77, 0x65
        /*005e*/ 	.byte	0x65, 0x70, 0x5f, 0x73, 0x72, 0x63, 0x2f, 0x69, 0x6e, 0x63, 0x6c, 0x75, 0x64, 0x65, 0x2f, 0x63
        /*006e*/ 	.byte	0x75, 0x74, 0x65, 0x2f, 0x61, 0x74, 0x6f, 0x6d, 0x2f, 0x63, 0x6f, 0x70, 0x79, 0x5f, 0x74, 0x72
        /*007e*/ 	.byte	0x61, 0x69, 0x74, 0x73, 0x5f, 0x73, 0x6d, 0x31, 0x30, 0x30, 0x2e, 0x68, 0x70, 0x70, 0x00
	.type		$str$25,@object
	.size		$str$25,(__unnamed_1 - $str$25)
$str$25:
        /*008d*/ 	.byte	0x28, 0x28, 0x75, 0x69, 0x6e, 0x74, 0x33, 0x32, 0x5f, 0x74, 0x28, 0x74, 0x68, 0x72, 0x65, 0x61
        /*009d*/ 	.byte	0x64, 0x49, 0x64, 0x78, 0x2e, 0x78, 0x29, 0x20, 0x2f, 0x20, 0x33, 0x32, 0x29, 0x20, 0x25, 0x20
        /*00ad*/ 	.byte	0x34, 0x29, 0x20, 0x3d, 0x3d, 0x20, 0x28, 0x28, 0x28, 0x74, 0x6d, 0x65, 0x6d, 0x5f, 0x61, 0x64
        /*00bd*/ 	.byte	0x64, 0x72, 0x20, 0x3e, 0x3e, 0x20, 0x31, 0x36, 0x29, 0x20, 0x2f, 0x20, 0x33, 0x32, 0x29, 0x20
        /*00cd*/ 	.byte	0x25, 0x20, 0x34, 0x29, 0x00
	.type		__unnamed_1,@object
	.size		__unnamed_1,(__unnamed_2 - __unnamed_1)
__unnamed_1:
        /*00d2*/ 	.byte	0x61, 0x75, 0x74, 0x6f, 0x20, 0x63, 0x75, 0x74, 0x65, 0x3a, 0x3a, 0x61, 0x73, 0x5f, 0x70, 0x6f
        /* <DEDUP_REMOVED lines=24> */
        /*0262*/ 	.byte	0x3a, 0x3a, 0x43, 0x3c, 0x34, 0x30, 0x39, 0x36, 0x3e, 0x3e, 0x3e, 0x3e, 0x5d, 0x00
	.type		__unnamed_2,@object
	.size		__unnamed_2,(__unnamed_3 - __unnamed_2)
__unnamed_2:
        /* <DEDUP_REMOVED lines=26> */
	.type		__unnamed_3,@object
	.size		__unnamed_3,(.L_3 - __unnamed_3)
__unnamed_3:
        /* <DEDUP_REMOVED lines=40> */
        /*068e*/ 	.byte	0x74, 0x65, 0x3a, 0x3a, 0x43, 0x3c, 0x30, 0x3e, 0x3e, 0x3e, 0x3e, 0x5d, 0x00
.L_3:


//--------------------- .nv.shared._ZN7cutlass13device_kernelINS_4gemm6kernel13GemmUniversalIN4cute5tupleIJiiiiEEENS1_10collective13CollectiveMmaINS1_35MainloopSm100TmaUmmaWarpSpecializedILi16ELi2ELi4ENS5_IJNS4_1CILi2EEENSA_ILi1EEESC_EEEEENS5_IJNSA_ILi128EEENSA_ILi256EEENSA_ILi64EEEEEENS_12float_e4m3_tENS5_IJlSC_lEEESJ_SK_NS4_8TiledMMAINS4_8MMA_AtomIJNS4_10MMA_TraitsINS4_25SM100_MMA_F8F6F4_2x1SM_SSEJSJ_SJ_fSF_SG_NS4_17integral_constantINS4_4UMMA5MajorELSR_0EEESS_NSP_INSQ_7ScaleInELST_0EEESU_EEEEEENS4_6LayoutINS5_IJSC_SC_SC_EEENS5_IJNSA_ILi0EEESZ_SZ_EEEEENS5_IJNS4_10UnderscoreES12_S12_EEEEENS4_18SM100_TMA_2SM_LOADENS4_14ComposedLayoutINS4_7SwizzleILi2ELi4ELi3EEENS4_18smem_ptr_flag_bitsILi8EEENSX_INS5_IJNSA_ILi8EEESH_EEENS5_IJSH_SC_EEEEEEEvNS4_8identityES15_S1F_vS1G_EENS_8epilogue10collective18CollectiveEpilogueINS1I_23Sm100TmaWarpSpecializedILi4ELi2ELi32ELb0ELb0EEEJNS5_IJSH_SG_SH_EEENS5_IJNSX_ISH_SC_EENSX_INS5_IJNSA_ILi32EEESB_EEENS5_IJSC_SF_EEEEEEEESJ_SK_SJ_SK_NS1I_6fusion15FusionCallbacksIS1M_NS1U_13LinCombEltActINS1I_6thread4ReLuESJ_fSJ_fLNS_15FloatRoundStyleE2EEES1N_S1T_JEEENS4_5SM1004TMEM4LOAD26SM100_TMEM_LOAD_32dp32b32xENS4_13SM90_TMA_LOADENS16_INS17_ILi1ELi4ELi3EEES1A_NSX_INS5_IJS1B_S1P_EEENS5_IJS1P_SC_EEEEEEENS4_39AutoVectorizingCopyWithAssumedAlignmentILi128EEENS4_14SM90_TMA_STOREES2B_S2D_S2D_EEEvvEEEEvNT_6ParamsE --------------------------
	.section	.nv.shared._ZN7cutlass13device_kernelINS_4gemm6kernel13GemmUniversalIN4cute5tupleIJiiiiEEENS1_10collective13CollectiveMmaINS1_35MainloopSm100TmaUmmaWarpSpecializedILi16ELi2ELi4ENS5_IJNS4_1CILi2EEENSA_ILi1EEESC_EEEEENS5_IJNSA_ILi128EEENSA_ILi256EEENSA_ILi64EEEEEENS_12float_e4m3_tENS5_IJlSC_lEEESJ_SK_NS4_8TiledMMAINS4_8MMA_AtomIJNS4_10MMA_TraitsINS4_25SM100_MMA_F8F6F4_2x1SM_SSEJSJ_SJ_fSF_SG_NS4_17integral_constantINS4_4UMMA5MajorELSR_0EEESS_NSP_INSQ_7ScaleInELST_0EEESU_EEEEEENS4_6LayoutINS5_IJSC_SC_SC_EEENS5_IJNSA_ILi0EEESZ_SZ_EEEEENS5_IJNS4_10UnderscoreES12_S12_EEEEENS4_18SM100_TMA_2SM_LOADENS4_14ComposedLayoutINS4_7SwizzleILi2ELi4ELi3EEENS4_18smem_ptr_flag_bitsILi8EEENSX_INS5_IJNSA_ILi8EEESH_EEENS5_IJSH_SC_EEEEEEEvNS4_8identityES15_S1F_vS1G_EENS_8epilogue10collective18CollectiveEpilogueINS1I_23Sm100TmaWarpSpecializedILi4ELi2ELi32ELb0ELb0EEEJNS5_IJSH_SG_SH_EEENS5_IJNSX_ISH_SC_EENSX_INS5_IJNSA_ILi32EEESB_EEENS5_IJSC_SF_EEEEEEEESJ_SK_SJ_SK_NS1I_6fusion15FusionCallbacksIS1M_NS1U_13LinCombEltActINS1I_6thread4ReLuESJ_fSJ_fLNS_15FloatRoundStyleE2EEES1N_S1T_JEEENS4_5SM1004TMEM4LOAD26SM100_TMEM_LOAD_32dp32b32xENS4_13SM90_TMA_LOADENS16_INS17_ILi1ELi4ELi3EEES1A_NSX_INS5_IJS1B_S1P_EEENS5_IJS1P_SC_EEEEEEENS4_39AutoVectorizingCopyWithAssumedAlignmentILi128EEENS4_14SM90_TMA_STOREES2B_S2D_S2D_EEEvvEEEEvNT_6ParamsE,"aw",@nobits
	.sectionflags	@""
	.align	16
	.zero		1024


//--------------------- .nv.shared.reserved.0     --------------------------
	.section	.nv.shared.reserved.0,"aw",@nobits
	.weak		__nv_reservedSMEM_offset_0_alias
	.size		__nv_reservedSMEM_offset_0_alias, 0, 64
	.other		__nv_reservedSMEM_offset_0_alias,@"STO_CUDA_RESERVED_SHARED STV_DEFAULT"
__nv_reservedSMEM_offset_0_alias:
	.zero		0
.nv.shared.reserved.0:
	.zero		64
	.weak		__nv_reservedSMEM_tcgen05_partition
	.type		__nv_reservedSMEM_tcgen05_partition,@object
	.size		__nv_reservedSMEM_tcgen05_partition,(.L_0 - __nv_reservedSMEM_tcgen05_partition)
__nv_reservedSMEM_tcgen05_partition:
	.zero		32
.L_0:


//--------------------- .nv.global                --------------------------
	.section	.nv.global,"aw",@nobits
.nv.global:
	.type		_ZN39_INTERNAL_1b37601a_4_k_cu_5e3dd233_30664cute1_E,@object
	.size		_ZN39_INTERNAL_1b37601a_4_k_cu_5e3dd233_30664cute1_E,(_ZN39_INTERNAL_1b37601a_4_k_cu_5e3dd233_30664cuda3std3__45__cpo6cbeginE - _ZN39_INTERNAL_1b37601a_4_k_cu_5e3dd233_30664cute1_E)
_ZN39_INTERNAL_1b37601a_4_k_cu_5e3dd233_30664cute1_E:
	.zero		1
	.type		_ZN39_INTERNAL_1b37601a_4_k_cu_5e3dd233_30664cuda3std3__45__cpo6cbeginE,@object
	.size		_ZN39_INTERNAL_1b37601a_4_k_cu_5e3dd233_30664cuda3std3__45__cpo6cbeginE,(_ZN39_INTERNAL_1b37601a_4_k_cu_5e3dd233_30664cuda3std3__48in_placeE - _ZN39_INTERNAL_1b37601a_4_k_cu_5e3dd233_30664cuda3std3__45__cpo6cbeginE)
_ZN39_INTERNAL_1b37601a_4_k_cu_5e3dd233_30664cuda3std3__45__cpo6cbeginE:
	.zero		1
	.type		_ZN39_INTERNAL_1b37601a_4_k_cu_5e3dd233_30664cuda3std3__48in_placeE,@object
	.size		_ZN39_INTERNAL_1b37601a_4_k_cu_5e3dd233_30664cuda3std3__48in_placeE,(_ZN39_INTERNAL_1b37601a_4_k_cu_5e3dd233_30664cuda3std6ranges3__45__cpo9iter_moveE - _ZN39_INTERNAL_1b37601a_4_k_cu_5e3dd233_30664cuda3std3__48in_placeE)
_ZN39_INTERNAL_1b37601a_4_k_cu_5e3dd233_30664cuda3std3__48in_placeE:
	.zero		1
	.type		_ZN39_INTERNAL_1b37601a_4_k_cu_5e3dd233_30664cuda3std6ranges3__45__cpo9iter_moveE,@object
	.size		_ZN39_INTERNAL_1b37601a_4_k_cu_5e3dd233_30664cuda3std6ranges3__45__cpo9iter_moveE,(_ZN39_INTERNAL_1b37601a_4_k_cu_5e3dd233_30664cuda3std3__45__cpo5beginE - _ZN39_INTERNAL_1b37601a_4_k_cu_5e3dd233_30664cuda3std6ranges3__45__cpo9iter_moveE)
_ZN39_INTERNAL_1b37601a_4_k_cu_5e3dd233_30664cuda3std6ranges3__45__cpo9iter_moveE:
	.zero		1
	.type		_ZN39_INTERNAL_1b37601a_4_k_cu_5e3dd233_30664cuda3std3__45__cpo5beginE,@object
	.size		_ZN39_INTERNAL_1b37601a_4_k_cu_5e3dd233_30664cuda3std3__45__cpo5beginE,(_ZN39_INTERNAL_1b37601a_4_k_cu_5e3dd233_30664cuda3std3__441_GLOBAL__N__1b37601a_4_k_cu_5e3dd233_30666ignoreE - _ZN39_INTERNAL_1b37601a_4_k_cu_5e3dd233_30664cuda3std3__45__cpo5beginE)
_ZN39_INTERNAL_1b37601a_4_k_cu_5e3dd233_30664cuda3std3__45__cpo5beginE:
	.zero		1
	.type		_ZN39_INTERNAL_1b37601a_4_k_cu_5e3dd233_30664cuda3std3__441_GLOBAL__N__1b37601a_4_k_cu_5e3dd233_30666ignoreE,@object
	.size		_ZN39_INTERNAL_1b37601a_4_k_cu_5e3dd233_30664cuda3std3__441_GLOBAL__N__1b37601a_4_k_cu_5e3dd233_30666ignoreE,(_ZN39_INTERNAL_1b37601a_4_k_cu_5e3dd233_30664cute7productE - _ZN39_INTERNAL_1b37601a_4_k_cu_5e3dd233_30664cuda3std3__441_GLOBAL__N__1b37601a_4_k_cu_5e3dd233_30666ignoreE)
_ZN39_INTERNAL_1b37601a_4_k_cu_5e3dd233_30664cuda3std3__441_GLOBAL__N__1b37601a_4_k_cu_5e3dd233_30666ignoreE:
	.zero		1
	.type		_ZN39_INTERNAL_1b37601a_4_k_cu_5e3dd233_30664cute7productE,@object
	.size		_ZN39_INTERNAL_1b37601a_4_k_cu_5e3dd233_30664cute7productE,(_ZN39_INTERNAL_1b37601a_4_k_cu_5e3dd233_30664cuda3std3__45__cpo3endE - _ZN39_INTERNAL_1b37601a_4_k_cu_5e3dd233_30664cute7productE)
_ZN39_INTERNAL_1b37601a_4_k_cu_5e3dd233_30664cute7productE:
	.zero		1
	.type		_ZN39_INTERNAL_1b37601a_4_k_cu_5e3dd233_30664cuda3std3__45__cpo3endE,@object
	.size		_ZN39_INTERNAL_1b37601a_4_k_cu_5e3dd233_30664cuda3std3__45__cpo3endE,(_ZN39_INTERNAL_1b37601a_4_k_cu_5e3dd233_30664cuda3std3__419piecewise_constructE - _ZN39_INTERNAL_1b37601a_4_k_cu_5e3dd233_30664cuda3std3__45__cpo3endE)
_ZN39_INTERNAL_1b37601a_4_k_cu_5e3dd233_30664cuda3std3__45__cpo3endE:
	.zero		1
	.type		_ZN39_INTERNAL_1b37601a_4_k_cu_5e3dd233_30664cuda3std3__419piecewise_constructE,@object
	.size		_ZN39_INTERNAL_1b37601a_4_k_cu_5e3dd233_30664cuda3std3__419piecewise_constructE,(_ZN39_INTERNAL_1b37601a_4_k_cu_5e3dd233_30664cuda3std3__45__cpo4cendE - _ZN39_INTERNAL_1b37601a_4_k_cu_5e3dd233_30664cuda3std3__419piecewise_constructE)
_ZN39_INTERNAL_1b37601a_4_k_cu_5e3dd233_30664cuda3std3__419piecewise_constructE:
	.zero		1
	.type		_ZN39_INTERNAL_1b37601a_4_k_cu_5e3dd233_30664cuda3std3__45__cpo4cendE,@object
	.size		_ZN39_INTERNAL_1b37601a_4_k_cu_5e3dd233_30664cuda3std3__45__cpo4cendE,(_ZN39_INTERNAL_1b37601a_4_k_cu_5e3dd233_30664cuda3std6ranges3__45__cpo4swapE - _ZN39_INTERNAL_1b37601a_4_k_cu_5e3dd233_30664cuda3std3__45__cpo4cendE)
_ZN39_INTERNAL_1b37601a_4_k_cu_5e3dd233_30664cuda3std3__45__cpo4cendE:
	.zero		1
	.type		_ZN39_INTERNAL_1b37601a_4_k_cu_5e3dd233_30664cuda3std6ranges3__45__cpo4swapE,@object
	.size		_ZN39_INTERNAL_1b37601a_4_k_cu_5e3dd233_30664cuda3std6ranges3__45__cpo4swapE,(.L_11 - _ZN39_INTERNAL_1b37601a_4_k_cu_5e3dd233_30664cuda3std6ranges3__45__cpo4swapE)
_ZN39_INTERNAL_1b37601a_4_k_cu_5e3dd233_30664cuda3std6ranges3__45__cpo4swapE:
	.zero		1
.L_11:


//--------------------- .nv.constant0._ZN7cutlass13device_kernelINS_4gemm6kernel13GemmUniversalIN4cute5tupleIJiiiiEEENS1_10collective13CollectiveMmaINS1_35MainloopSm100TmaUmmaWarpSpecializedILi16ELi2ELi4ENS5_IJNS4_1CILi2EEENSA_ILi1EEESC_EEEEENS5_IJNSA_ILi128EEENSA_ILi256EEENSA_ILi64EEEEEENS_12float_e4m3_tENS5_IJlSC_lEEESJ_SK_NS4_8TiledMMAINS4_8MMA_AtomIJNS4_10MMA_TraitsINS4_25SM100_MMA_F8F6F4_2x1SM_SSEJSJ_SJ_fSF_SG_NS4_17integral_constantINS4_4UMMA5MajorELSR_0EEESS_NSP_INSQ_7ScaleInELST_0EEESU_EEEEEENS4_6LayoutINS5_IJSC_SC_SC_EEENS5_IJNSA_ILi0EEESZ_SZ_EEEEENS5_IJNS4_10UnderscoreES12_S12_EEEEENS4_18SM100_TMA_2SM_LOADENS4_14ComposedLayoutINS4_7SwizzleILi2ELi4ELi3EEENS4_18smem_ptr_flag_bitsILi8EEENSX_INS5_IJNSA_ILi8EEESH_EEENS5_IJSH_SC_EEEEEEEvNS4_8identityES15_S1F_vS1G_EENS_8epilogue10collective18CollectiveEpilogueINS1I_23Sm100TmaWarpSpecializedILi4ELi2ELi32ELb0ELb0EEEJNS5_IJSH_SG_SH_EEENS5_IJNSX_ISH_SC_EENSX_INS5_IJNSA_ILi32EEESB_EEENS5_IJSC_SF_EEEEEEEESJ_SK_SJ_SK_NS1I_6fusion15FusionCallbacksIS1M_NS1U_13LinCombEltActINS1I_6thread4ReLuESJ_fSJ_fLNS_15FloatRoundStyleE2EEES1N_S1T_JEEENS4_5SM1004TMEM4LOAD26SM100_TMEM_LOAD_32dp32b32xENS4_13SM90_TMA_LOADENS16_INS17_ILi1ELi4ELi3EEES1A_NSX_INS5_IJS1B_S1P_EEENS5_IJS1P_SC_EEEEEEENS4_39AutoVectorizingCopyWithAssumedAlignmentILi128EEENS4_14SM90_TMA_STOREES2B_S2D_S2D_EEEvvEEEEvNT_6ParamsE --------------------------
	.section	.nv.constant0._ZN7cutlass13device_kernelINS_4gemm6kernel13GemmUniversalIN4cute5tupleIJiiiiEEENS1_10collective13CollectiveMmaINS1_35MainloopSm100TmaUmmaWarpSpecializedILi16ELi2ELi4ENS5_IJNS4_1CILi2EEENSA_ILi1EEESC_EEEEENS5_IJNSA_ILi128EEENSA_ILi256EEENSA_ILi64EEEEEENS_12float_e4m3_tENS5_IJlSC_lEEESJ_SK_NS4_8TiledMMAINS4_8MMA_AtomIJNS4_10MMA_TraitsINS4_25SM100_MMA_F8F6F4_2x1SM_SSEJSJ_SJ_fSF_SG_NS4_17integral_constantINS4_4UMMA5MajorELSR_0EEESS_NSP_INSQ_7ScaleInELST_0EEESU_EEEEEENS4_6LayoutINS5_IJSC_SC_SC_EEENS5_IJNSA_ILi0EEESZ_SZ_EEEEENS5_IJNS4_10UnderscoreES12_S12_EEEEENS4_18SM100_TMA_2SM_LOADENS4_14ComposedLayoutINS4_7SwizzleILi2ELi4ELi3EEENS4_18smem_ptr_flag_bitsILi8EEENSX_INS5_IJNSA_ILi8EEESH_EEENS5_IJSH_SC_EEEEEEEvNS4_8identityES15_S1F_vS1G_EENS_8epilogue10collective18CollectiveEpilogueINS1I_23Sm100TmaWarpSpecializedILi4ELi2ELi32ELb0ELb0EEEJNS5_IJSH_SG_SH_EEENS5_IJNSX_ISH_SC_EENSX_INS5_IJNSA_ILi32EEESB_EEENS5_IJSC_SF_EEEEEEEESJ_SK_SJ_SK_NS1I_6fusion15FusionCallbacksIS1M_NS1U_13LinCombEltActINS1I_6thread4ReLuESJ_fSJ_fLNS_15FloatRoundStyleE2EEES1N_S1T_JEEENS4_5SM1004TMEM4LOAD26SM100_TMEM_LOAD_32dp32b32xENS4_13SM90_TMA_LOADENS16_INS17_ILi1ELi4ELi3EEES1A_NSX_INS5_IJS1B_S1P_EEENS5_IJS1P_SC_EEEEEEENS4_39AutoVectorizingCopyWithAssumedAlignmentILi128EEENS4_14SM90_TMA_STOREES2B_S2D_S2D_EEEvvEEEEvNT_6ParamsE,"a",@progbits
	.sectionflags	@""
	.align	4
.nv.constant0._ZN7cutlass13device_kernelINS_4gemm6kernel13GemmUniversalIN4cute5tupleIJiiiiEEENS1_10collective13CollectiveMmaINS1_35MainloopSm100TmaUmmaWarpSpecializedILi16ELi2ELi4ENS5_IJNS4_1CILi2EEENSA_ILi1EEESC_EEEEENS5_IJNSA_ILi128EEENSA_ILi256EEENSA_ILi64EEEEEENS_12float_e4m3_tENS5_IJlSC_lEEESJ_SK_NS4_8TiledMMAINS4_8MMA_AtomIJNS4_10MMA_TraitsINS4_25SM100_MMA_F8F6F4_2x1SM_SSEJSJ_SJ_fSF_SG_NS4_17integral_constantINS4_4UMMA5MajorELSR_0EEESS_NSP_INSQ_7ScaleInELST_0EEESU_EEEEEENS4_6LayoutINS5_IJSC_SC_SC_EEENS5_IJNSA_ILi0EEESZ_SZ_EEEEENS5_IJNS4_10UnderscoreES12_S12_EEEEENS4_18SM100_TMA_2SM_LOADENS4_14ComposedLayoutINS4_7SwizzleILi2ELi4ELi3EEENS4_18smem_ptr_flag_bitsILi8EEENSX_INS5_IJNSA_ILi8EEESH_EEENS5_IJSH_SC_EEEEEEEvNS4_8identityES15_S1F_vS1G_EENS_8epilogue10collective18CollectiveEpilogueINS1I_23Sm100TmaWarpSpecializedILi4ELi2ELi32ELb0ELb0EEEJNS5_IJSH_SG_SH_EEENS5_IJNSX_ISH_SC_EENSX_INS5_IJNSA_ILi32EEESB_EEENS5_IJSC_SF_EEEEEEEESJ_SK_SJ_SK_NS1I_6fusion15FusionCallbacksIS1M_NS1U_13LinCombEltActINS1I_6thread4ReLuESJ_fSJ_fLNS_15FloatRoundStyleE2EEES1N_S1T_JEEENS4_5SM1004TMEM4LOAD26SM100_TMEM_LOAD_32dp32b32xENS4_13SM90_TMA_LOADENS16_INS17_ILi1ELi4ELi3EEES1A_NSX_INS5_IJS1B_S1P_EEENS5_IJS1P_SC_EEEEEEENS4_39AutoVectorizingCopyWithAssumedAlignmentILi128EEENS4_14SM90_TMA_STOREES2B_S2D_S2D_EEEvvEEEEvNT_6ParamsE:
	.zero		2944


//--------------------- SYMBOLS --------------------------

	.type		.nv.reservedSmem.offset0,@object
	.size		.nv.reservedSmem.offset0,0x4
	.type		.nv.reservedSmem.cap,@object
	.size		.nv.reservedSmem.cap,0x4
	.type		__assertfail,@function
